	.target	sm_90a

	.elftype	@"ET_EXEC"


//--------------------- .note.nv.tkinfo           --------------------------
	.section	.note.nv.tkinfo,"",@"SHT_NOTE"
	.sectionflags	@"SHF_NOTE_NV_TKINFO"
	.tkinfo
        /*0018*/ 	.word	0x00000002
        /*0030*/ 	.string	""
        /*0030*/ 	.string	"ptxas"
        /*0030*/ 	.string	"Cuda compilation tools, release 13.0, V13.0.88"
        /*0030*/ 	.string	"Build cuda_13.0.r13.0/compiler.36424714_0"
        /*0030*/ 	.string	"-arch sm_90a -m 64 "



//--------------------- .note.nv.cuinfo           --------------------------
	.section	.note.nv.cuinfo,"",@"SHT_NOTE"
	.sectionflags	@"SHF_NOTE_NV_CUINFO"
        /*0018*/ 	.short	0x0002
        /*001a*/ 	.short	0x005a
        /*001c*/ 	.short	0x0082
	.zero		2


//--------------------- .nv.info                  --------------------------
	.section	.nv.info,"",@"SHT_CUDA_INFO"
	.align	4


	//----- nvinfo : EIATTR_REGCOUNT
	.align		4
        /*0000*/ 	.byte	0x04, 0x2f
        /*0002*/ 	.short	(.L_15 - .L_14)
	.align		4
.L_14:
        /*0004*/ 	.word	index@(_ZN7cutlass13device_kernelINS_4gemm6kernel13GemmUniversalIN4cute5tupleIJiiiiEEENS1_10collective13CollectiveMmaINS1_34MainloopSm90TmaGmmaWarpSpecializedILi5ENS5_IJNS4_1CILi1EEENSA_ILi2EEESB_EEENS1_35KernelTmaWarpSpecializedCooperativeEEENS5_IJNSA_ILi256EEESG_NSA_ILi64EEEEEENS_6half_tENS5_IJlSB_lEEESJ_SK_NS4_8TiledMMAINS4_8MMA_AtomIJNS4_4SM904GMMA26MMA_64x256x16_F32F16F16_SSILNSO_5MajorE0ELSQ_0ELNSO_7ScaleInE1ELSR_1EEEEEENS4_6LayoutINS5_IJSC_SB_SB_EEENS5_IJSB_NSA_ILi0EEESW_EEEEENS5_IJNS4_10UnderscoreESZ_SZ_EEEEENS4_23SM90_TMA_LOAD_MULTICASTENS4_14ComposedLayoutINS4_7SwizzleILi3ELi4ELi3EEENS4_18smem_ptr_flag_bitsILi16EEENSU_INS5_IJNSA_ILi8EEESH_EEENS5_IJSH_SB_EEEEEEEvNS4_8identityENS4_13SM90_TMA_LOADES1C_vS1D_EENS_8epilogue10collective6detail29Sm90TmaWarpSpecializedAdapterINS1H_15DefaultEpilogueISJ_SK_SK_NS1G_6thread17LinearCombinationISJ_Li1EffLNS1L_9ScaleType4KindE0ELNS_15FloatRoundStyleE2ESJ_EENS1_15EpilogueDefaultEEEEEvvEEEEvNT_6ParamsE)
        /*0008*/ 	.word	0x000000a8


	//----- nvinfo : EIATTR_FRAME_SIZE
	.align		4
.L_15:
        /*000c*/ 	.byte	0x04, 0x11
        /*000e*/ 	.short	(.L_17 - .L_16)
	.align		4
.L_16:
        /*0010*/ 	.word	index@(_ZN7cutlass13device_kernelINS_4gemm6kernel13GemmUniversalIN4cute5tupleIJiiiiEEENS1_10collective13CollectiveMmaINS1_34MainloopSm90TmaGmmaWarpSpecializedILi5ENS5_IJNS4_1CILi1EEENSA_ILi2EEESB_EEENS1_35KernelTmaWarpSpecializedCooperativeEEENS5_IJNSA_ILi256EEESG_NSA_ILi64EEEEEENS_6half_tENS5_IJlSB_lEEESJ_SK_NS4_8TiledMMAINS4_8MMA_AtomIJNS4_4SM904GMMA26MMA_64x256x16_F32F16F16_SSILNSO_5MajorE0ELSQ_0ELNSO_7ScaleInE1ELSR_1EEEEEENS4_6LayoutINS5_IJSC_SB_SB_EEENS5_IJSB_NSA_ILi0EEESW_EEEEENS5_IJNS4_10UnderscoreESZ_SZ_EEEEENS4_23SM90_TMA_LOAD_MULTICASTENS4_14ComposedLayoutINS4_7SwizzleILi3ELi4ELi3EEENS4_18smem_ptr_flag_bitsILi16EEENSU_INS5_IJNSA_ILi8EEESH_EEENS5_IJSH_SB_EEEEEEEvNS4_8identityENS4_13SM90_TMA_LOADES1C_vS1D_EENS_8epilogue10collective6detail29Sm90TmaWarpSpecializedAdapterINS1H_15DefaultEpilogueISJ_SK_SK_NS1G_6thread17LinearCombinationISJ_Li1EffLNS1L_9ScaleType4KindE0ELNS_15FloatRoundStyleE2ESJ_EENS1_15EpilogueDefaultEEEEEvvEEEEvNT_6ParamsE)
        /*0014*/ 	.word	0x00000788


	//----- nvinfo : EIATTR_MIN_STACK_SIZE
	.align		4
.L_17:
        /*0018*/ 	.byte	0x04, 0x12
        /*001a*/ 	.short	(.L_19 - .L_18)
	.align		4
.L_18:
        /*001c*/ 	.word	index@(_ZN7cutlass13device_kernelINS_4gemm6kernel13GemmUniversalIN4cute5tupleIJiiiiEEENS1_10collective13CollectiveMmaINS1_34MainloopSm90TmaGmmaWarpSpecializedILi5ENS5_IJNS4_1CILi1EEENSA_ILi2EEESB_EEENS1_35KernelTmaWarpSpecializedCooperativeEEENS5_IJNSA_ILi256EEESG_NSA_ILi64EEEEEENS_6half_tENS5_IJlSB_lEEESJ_SK_NS4_8TiledMMAINS4_8MMA_AtomIJNS4_4SM904GMMA26MMA_64x256x16_F32F16F16_SSILNSO_5MajorE0ELSQ_0ELNSO_7ScaleInE1ELSR_1EEEEEENS4_6LayoutINS5_IJSC_SB_SB_EEENS5_IJSB_NSA_ILi0EEESW_EEEEENS5_IJNS4_10UnderscoreESZ_SZ_EEEEENS4_23SM90_TMA_LOAD_MULTICASTENS4_14ComposedLayoutINS4_7SwizzleILi3ELi4ELi3EEENS4_18smem_ptr_flag_bitsILi16EEENSU_INS5_IJNSA_ILi8EEESH_EEENS5_IJSH_SB_EEEEEEEvNS4_8identityENS4_13SM90_TMA_LOADES1C_vS1D_EENS_8epilogue10collective6detail29Sm90TmaWarpSpecializedAdapterINS1H_15DefaultEpilogueISJ_SK_SK_NS1G_6thread17LinearCombinationISJ_Li1EffLNS1L_9ScaleType4KindE0ELNS_15FloatRoundStyleE2ESJ_EENS1_15EpilogueDefaultEEEEEvvEEEEvNT_6ParamsE)
        /*0020*/ 	.word	0x00000788
.L_19:


//--------------------- .nv.compat                --------------------------
	.section	.nv.compat,"",@"SHT_CUDA_COMPAT_INFO"
	.align	4
        /*0000*/ 	.byte	0x02, 0x09, 0x01, 0x00, 0x02, 0x02, 0x04, 0x00, 0x02, 0x05, 0x05, 0x00, 0x03, 0x07, 0x01, 0x01
        /*0010*/ 	.byte	0x02, 0x03, 0x01, 0x00, 0x02, 0x06, 0x01, 0x00, 0x04, 0x0b, 0x08, 0x00, 0x00, 0x00, 0x00, 0x00
        /*0020*/ 	.byte	0x00, 0x00, 0x00, 0x00


//--------------------- .nv.info._ZN7cutlass13device_kernelINS_4gemm6kernel13GemmUniversalIN4cute5tupleIJiiiiEEENS1_10collective13CollectiveMmaINS1_34MainloopSm90TmaGmmaWarpSpecializedILi5ENS5_IJNS4_1CILi1EEENSA_ILi2EEESB_EEENS1_35KernelTmaWarpSpecializedCooperativeEEENS5_IJNSA_ILi256EEESG_NSA_ILi64EEEEEENS_6half_tENS5_IJlSB_lEEESJ_SK_NS4_8TiledMMAINS4_8MMA_AtomIJNS4_4SM904GMMA26MMA_64x256x16_F32F16F16_SSILNSO_5MajorE0ELSQ_0ELNSO_7ScaleInE1ELSR_1EEEEEENS4_6LayoutINS5_IJSC_SB_SB_EEENS5_IJSB_NSA_ILi0EEESW_EEEEENS5_IJNS4_10UnderscoreESZ_SZ_EEEEENS4_23SM90_TMA_LOAD_MULTICASTENS4_14ComposedLayoutINS4_7SwizzleILi3ELi4ELi3EEENS4_18smem_ptr_flag_bitsILi16EEENSU_INS5_IJNSA_ILi8EEESH_EEENS5_IJSH_SB_EEEEEEEvNS4_8identityENS4_13SM90_TMA_LOADES1C_vS1D_EENS_8epilogue10collective6detail29Sm90TmaWarpSpecializedAdapterINS1H_15DefaultEpilogueISJ_SK_SK_NS1G_6thread17LinearCombinationISJ_Li1EffLNS1L_9ScaleType4KindE0ELNS_15FloatRoundStyleE2ESJ_EENS1_15EpilogueDefaultEEEEEvvEEEEvNT_6ParamsE --------------------------
	.section	.nv.info._ZN7cutlass13device_kernelINS_4gemm6kernel13GemmUniversalIN4cute5tupleIJiiiiEEENS1_10collective13CollectiveMmaINS1_34MainloopSm90TmaGmmaWarpSpecializedILi5ENS5_IJNS4_1CILi1EEENSA_ILi2EEESB_EEENS1_35KernelTmaWarpSpecializedCooperativeEEENS5_IJNSA_ILi256EEESG_NSA_ILi64EEEEEENS_6half_tENS5_IJlSB_lEEESJ_SK_NS4_8TiledMMAINS4_8MMA_AtomIJNS4_4SM904GMMA26MMA_64x256x16_F32F16F16_SSILNSO_5MajorE0ELSQ_0ELNSO_7ScaleInE1ELSR_1EEEEEENS4_6LayoutINS5_IJSC_SB_SB_EEENS5_IJSB_NSA_ILi0EEESW_EEEEENS5_IJNS4_10UnderscoreESZ_SZ_EEEEENS4_23SM90_TMA_LOAD_MULTICASTENS4_14ComposedLayoutINS4_7SwizzleILi3ELi4ELi3EEENS4_18smem_ptr_flag_bitsILi16EEENSU_INS5_IJNSA_ILi8EEESH_EEENS5_IJSH_SB_EEEEEEEvNS4_8identityENS4_13SM90_TMA_LOADES1C_vS1D_EENS_8epilogue10collective6detail29Sm90TmaWarpSpecializedAdapterINS1H_15DefaultEpilogueISJ_SK_SK_NS1G_6thread17LinearCombinationISJ_Li1EffLNS1L_9ScaleType4KindE0ELNS_15FloatRoundStyleE2ESJ_EENS1_15EpilogueDefaultEEEEEvvEEEEvNT_6ParamsE,"",@"SHT_CUDA_INFO"
	.sectionflags	@""
	.align	4


	//----- nvinfo : EIATTR_CUDA_API_VERSION
	.align		4
        /*0000*/ 	.byte	0x04, 0x37
        /*0002*/ 	.short	(.L_21 - .L_20)
.L_20:
        /*0004*/ 	.word	0x00000082


	//----- nvinfo : EIATTR_KPARAM_INFO
	.align		4
.L_21:
        /*0008*/ 	.byte	0x04, 0x17
        /*000a*/ 	.short	(.L_23 - .L_22)
.L_22:
        /*000c*/ 	.word	0x00000000
        /*0010*/ 	.short	0x0000
        /*0012*/ 	.short	0x0070
        /*0014*/ 	.byte	0x00, 0xf0, 0x01, 0x10


	//----- nvinfo : EIATTR_SPARSE_MMA_MASK
	.align		4
.L_23:
        /*0018*/ 	.byte	0x03, 0x50
        /*001a*/ 	.short	0x0000


	//----- nvinfo : EIATTR_MAXREG_COUNT
	.align		4
        /*001c*/ 	.byte	0x03, 0x1b
        /*001e*/ 	.short	0x00a8


	//----- nvinfo : EIATTR_NUM_BARRIERS
	.align		4
        /*0020*/ 	.byte	0x02, 0x4c
        /*0022*/ 	.byte	0x01
	.zero		1


	//----- nvinfo : EIATTR_EXTERNS
	.align		4
        /*0024*/ 	.byte	0x04, 0x0f
        /*0026*/ 	.short	(.L_25 - .L_24)


	//   ....[0]....
	.align		4
.L_24:
        /*0028*/ 	.word	index@(__assertfail)


	//----- nvinfo : EIATTR_ANNOTATIONS
	.align		4
.L_25:
        /*002c*/ 	.byte	0x04, 0x55
        /*002e*/ 	.short	(.L_27 - .L_26)


	//   ....[0]....
.L_26:
        /*0030*/ 	.word	0x00000001
        /*0034*/ 	.byte	0xb0, 0x09, 0x00, 0x00, 0x01, 0x00, 0x00, 0x00, 0xc0, 0x09, 0x00, 0x00, 0x01, 0x00, 0x00, 0x00
        /* <DEDUP_REMOVED lines=716> */
        /*2d04*/ 	.byte	0xe0, 0xb8, 0x01, 0x00, 0x01, 0x00, 0x00, 0x00, 0x00, 0xb9, 0x01, 0x00


	//----- nvinfo : EIATTR_MERCURY_ISA_VERSION
	.align		4
.L_27:
        /*2d10*/ 	.byte	0x03, 0x5f
        /*2d12*/ 	.short	0x0101


	//----- nvinfo : EIATTR_INT_WARP_WIDE_INSTR_OFFSETS
	.align		4
        /*2d14*/ 	.byte	0x04, 0x31
        /*2d16*/ 	.short	(.L_29 - .L_28)


	//   ....[0]....
.L_28:
        /*2d18*/ 	.word	0x00000570


	//   ....[1]....
        /*2d1c*/ 	.word	0x00000620


	//   ....[2]....
        /*2d20*/ 	.word	0x00000700


	//----- nvinfo : EIATTR_COOP_GROUP_MASK_REGIDS
	.align		4
.L_29:
        /*2d24*/ 	.byte	0x04, 0x29
        /*2d26*/ 	.short	(.L_31 - .L_30)


	//   ....[0]....
.L_30:
        /*2d28*/ 	.word	0xffffffff


	//   ....[1]....
        /*2d2c*/ 	.word	0xffffffff


	//   ....[2]....
        /*2d30*/ 	.word	0xffffffff


	//   ....[3]....
        /*2d34*/ 	.word	0xffffffff


	//   ....[4]....
        /*2d38*/ 	.word	0xffffffff


	//   ....[5]....
        /*2d3c*/ 	.word	0xffffffff


	//----- nvinfo : EIATTR_COOP_GROUP_INSTR_OFFSETS
	.align		4
.L_31:
        /*2d40*/ 	.byte	0x04, 0x28
        /*2d42*/ 	.short	(.L_33 - .L_32)


	//   ....[0]....
.L_32:
        /*2d44*/ 	.word	0x00000070


	//   ....[1]....
        /*2d48*/ 	.word	0x00000080


	//   ....[2]....
        /*2d4c*/ 	.word	0x000001a0


	//   ....[3]....
        /*2d50*/ 	.word	0x000003e0


	//   ....[4]....
        /*2d54*/ 	.word	0x000007f0


	//   ....[5]....
        /*2d58*/ 	.word	0x000013c0


	//----- nvinfo : EIATTR_REG_RECONFIG
	.align		4
.L_33:
        /*2d5c*/ 	.byte	0x01, 0x54
	.zero		2


	//----- nvinfo : EIATTR_SYSCALL_OFFSETS
	.align		4
        /*2d60*/ 	.byte	0x04, 0x46
        /*2d62*/ 	.short	(.L_35 - .L_34)


	//   ....[0]....
.L_34:
        /*2d64*/ 	.word	0x00001570


	//----- nvinfo : EIATTR_MBARRIER_INSTR_OFFSETS
	.align		4
.L_35:
        /*2d68*/ 	.byte	0x04, 0x39
        /*2d6a*/ 	.short	(.L_37 - .L_36)


	//   ....[0]....
.L_36:
        /*2d6c*/ 	.word	0x00000320
        /*2d70*/ 	.word	0x000000ff
        /*2d74*/ 	.word	0x00000000
        /*2d78*/ 	.short	0x0100
        /*2d7a*/ 	.byte	0x08
	.zero		1


	//   ....[1]....
        /*2d7c*/ 	.word	0x00000330
        /*2d80*/ 	.word	0x000000ff
        /*2d84*/ 	.word	0x00000028
        /*2d88*/ 	.short	0x0100
        /*2d8a*/ 	.byte	0x08
	.zero		1


	//   ....[2]....
        /*2d8c*/ 	.word	0x00000340
        /*2d90*/ 	.word	0x000000ff
        /*2d94*/ 	.word	0x00000008
        /*2d98*/ 	.short	0x0100
        /*2d9a*/ 	.byte	0x08
	.zero		1


	//   ....[3]....
        /*2d9c*/ 	.word	0x00000350
        /*2da0*/ 	.word	0x000000ff
        /*2da4*/ 	.word	0x00000030
        /*2da8*/ 	.short	0x0100
        /*2daa*/ 	.byte	0x08
	.zero		1


	//   ....[4]....
        /*2dac*/ 	.word	0x00000360
        /*2db0*/ 	.word	0x000000ff
        /*2db4*/ 	.word	0x00000010
        /*2db8*/ 	.short	0x0100
        /*2dba*/ 	.byte	0x08
	.zero		1


	//   ....[5]....
        /*2dbc*/ 	.word	0x00000370
        /*2dc0*/ 	.word	0x000000ff
        /*2dc4*/ 	.word	0x00000038
        /*2dc8*/ 	.short	0x0100
        /*2dca*/ 	.byte	0x08
	.zero		1


	//   ....[6]....
        /*2dcc*/ 	.word	0x00000380
        /*2dd0*/ 	.word	0x000000ff
        /*2dd4*/ 	.word	0x00000018
        /*2dd8*/ 	.short	0x0100
        /*2dda*/ 	.byte	0x08
	.zero		1


	//   ....[7]....
        /*2ddc*/ 	.word	0x00000390
        /*2de0*/ 	.word	0x000000ff
        /*2de4*/ 	.word	0x00000040
        /*2de8*/ 	.short	0x0100
        /*2dea*/ 	.byte	0x08
	.zero		1


	//   ....[8]....
        /*2dec*/ 	.word	0x000003a0
        /*2df0*/ 	.word	0x000000ff
        /*2df4*/ 	.word	0x00000020
        /*2df8*/ 	.short	0x0100
        /*2dfa*/ 	.byte	0x08
	.zero		1


	//   ....[9]....
        /*2dfc*/ 	.word	0x000003b0
        /*2e00*/ 	.word	0x000000ff
        /*2e04*/ 	.word	0x00000048
        /*2e08*/ 	.short	0x0100
        /*2e0a*/ 	.byte	0x08
	.zero		1


	//   ....[10]....
        /*2e0c*/ 	.word	0x00000770
        /*2e10*/ 	.word	0x000000ff
        /*2e14*/ 	.word	0x00000060
        /*2e18*/ 	.short	0x0100
        /*2e1a*/ 	.byte	0x07
	.zero		1


	//   ....[11]....
        /*2e1c*/ 	.word	0x000007a0
        /*2e20*/ 	.word	0x000000ff
        /*2e24*/ 	.word	0x00000068
        /*2e28*/ 	.short	0x0100
        /*2e2a*/ 	.byte	0x07
	.zero		1


	//   ....[12]....
        /*2e2c*/ 	.word	0x00001650
        /*2e30*/ 	.word	0x00000004
        /*2e34*/ 	.word	0x00000000
        /*2e38*/ 	.short	0x010a
        /*2e3a*/ 	.byte	0x3f
	.zero		1


	//   ....[13]....
        /*2e3c*/ 	.word	0x00001690
        /*2e40*/ 	.word	0x00000004
        /*2e44*/ 	.word	0x00000000
        /*2e48*/ 	.short	0x010a
        /*2e4a*/ 	.byte	0x3f
	.zero		1


	//   ....[14]....
        /*2e4c*/ 	.word	0x00004ce0
        /*2e50*/ 	.word	0x00000004
        /*2e54*/ 	.word	0x00000000
        /*2e58*/ 	.short	0x010a
        /*2e5a*/ 	.byte	0x3f
	.zero		1


	//   ....[15]....
        /*2e5c*/ 	.word	0x00004d20
        /*2e60*/ 	.word	0x00000004
        /*2e64*/ 	.word	0x00000000
        /*2e68*/ 	.short	0x010a
        /*2e6a*/ 	.byte	0x3f
	.zero		1


	//   ....[16]....
        /*2e6c*/ 	.word	0x00008e10
        /*2e70*/ 	.word	0x00000004
        /*2e74*/ 	.word	0x00000000
        /*2e78*/ 	.short	0x0101
        /*2e7a*/ 	.byte	0x3f
	.zero		1


	//   ....[17]....
        /*2e7c*/ 	.word	0x00009030
        /*2e80*/ 	.word	0x00000000
        /*2e84*/ 	.word	0x00000000
        /*2e88*/ 	.short	0x0101
        /*2e8a*/ 	.byte	0x3f
	.zero		1


	//   ....[18]....
        /*2e8c*/ 	.word	0x0001b460
        /*2e90*/ 	.word	0x00000008
        /*2e94*/ 	.word	0x00000028
        /*2e98*/ 	.short	0x010a
        /*2e9a*/ 	.byte	0x3f
	.zero		1


	//   ....[19]....
        /*2e9c*/ 	.word	0x0001b800
        /*2ea0*/ 	.word	0x00000003
        /*2ea4*/ 	.word	0x00000068
        /*2ea8*/ 	.short	0x0101
        /*2eaa*/ 	.byte	0x3f
	.zero		1


	//   ....[20]....
        /*2eac*/ 	.word	0x0001c000
        /*2eb0*/ 	.word	0x00000005
        /*2eb4*/ 	.word	0x00000000
        /*2eb8*/ 	.short	0x010a
        /*2eba*/ 	.byte	0x3f
	.zero		1


	//   ....[21]....
        /*2ebc*/ 	.word	0x0001c090
        /*2ec0*/ 	.word	0x00000005
        /*2ec4*/ 	.word	0x00000000
        /*2ec8*/ 	.short	0x010a
        /*2eca*/ 	.byte	0x3f
	.zero		1


	//   ....[22]....
        /*2ecc*/ 	.word	0x0001c120
        /*2ed0*/ 	.word	0x00000005
        /*2ed4*/ 	.word	0x00000000
        /*2ed8*/ 	.short	0x010a
        /*2eda*/ 	.byte	0x3f
	.zero		1


	//   ....[23]....
        /*2edc*/ 	.word	0x0001c1b0
        /*2ee0*/ 	.word	0x00000005
        /*2ee4*/ 	.word	0x00000000
        /*2ee8*/ 	.short	0x010a
        /*2eea*/ 	.byte	0x3f
	.zero		1


	//   ....[24]....
        /*2eec*/ 	.word	0x0001c240
        /*2ef0*/ 	.word	0x00000003
        /*2ef4*/ 	.word	0x00000000
        /*2ef8*/ 	.short	0x010a
        /*2efa*/ 	.byte	0x3f
	.zero		1


	//   ....[25]....
        /*2efc*/ 	.word	0x0001c2a0
        /*2f00*/ 	.word	0x00000004
        /*2f04*/ 	.word	0x00000000
        /*2f08*/ 	.short	0x010a
        /*2f0a*/ 	.byte	0x3f
	.zero		1


	//   ....[26]....
        /*2f0c*/ 	.word	0x0001c2f0
        /*2f10*/ 	.word	0x00000004
        /*2f14*/ 	.word	0x00000000
        /*2f18*/ 	.short	0x010a
        /*2f1a*/ 	.byte	0x3f
	.zero		1


	//   ....[27]....
        /*2f1c*/ 	.word	0x0001c3c0
        /*2f20*/ 	.word	0x00000008
        /*2f24*/ 	.word	0x00000028
        /*2f28*/ 	.short	0x010a
        /*2f2a*/ 	.byte	0x3f
	.zero		1


	//   ....[28]....
        /*2f2c*/ 	.word	0x0001c490
        /*2f30*/ 	.word	0x00000005
        /*2f34*/ 	.word	0x00000000
        /*2f38*/ 	.short	0x010a
        /*2f3a*/ 	.byte	0x3f
	.zero		1


	//   ....[29]....
        /*2f3c*/ 	.word	0x0001c4e0
        /*2f40*/ 	.word	0x00000005
        /*2f44*/ 	.word	0x00000000
        /*2f48*/ 	.short	0x010a
        /*2f4a*/ 	.byte	0x3f
	.zero		1


	//   ....[30]....
        /*2f4c*/ 	.word	0x0001c530
        /*2f50*/ 	.word	0x00000005
        /*2f54*/ 	.word	0x00000000
        /*2f58*/ 	.short	0x010a
        /*2f5a*/ 	.byte	0x3f
	.zero		1


	//   ....[31]....
        /*2f5c*/ 	.word	0x0001c580
        /*2f60*/ 	.word	0x00000005
        /*2f64*/ 	.word	0x00000000
        /*2f68*/ 	.short	0x010a
        /*2f6a*/ 	.byte	0x3f
	.zero		1


	//----- nvinfo : EIATTR_NUM_MBARRIERS
	.align		4
.L_37:
        /*2f6c*/ 	.byte	0x03, 0x38
        /*2f6e*/ 	.short	0x000c


	//----- nvinfo : EIATTR_EXIT_INSTR_OFFSETS
	.align		4
        /*2f70*/ 	.byte	0x04, 0x1c
        /*2f72*/ 	.short	(.L_39 - .L_38)


	//   ....[0]....
.L_38:
        /*2f74*/ 	.word	0x00000a50


	//   ....[1]....
        /*2f78*/ 	.word	0x000012e0


	//   ....[2]....
        /*2f7c*/ 	.word	0x0001aac0


	//   ....[3]....
        /*2f80*/ 	.word	0x0001b0e0


	//   ....[4]....
        /*2f84*/ 	.word	0x0001c290


	//----- nvinfo : EIATTR_MAX_THREADS
	.align		4
.L_39:
        /*2f88*/ 	.byte	0x04, 0x05
        /*2f8a*/ 	.short	(.L_41 - .L_40)
.L_40:
        /*2f8c*/ 	.word	0x00000180
        /*2f90*/ 	.word	0x00000001
        /*2f94*/ 	.word	0x00000001


	//----- nvinfo : EIATTR_CRS_STACK_SIZE
	.align		4
.L_41:
        /*2f98*/ 	.byte	0x04, 0x1e
        /*2f9a*/ 	.short	(.L_43 - .L_42)
.L_42:
        /*2f9c*/ 	.word	0x00000000


	//----- nvinfo : EIATTR_CBANK_PARAM_SIZE
	.align		4
.L_43:
        /*2fa0*/ 	.byte	0x03, 0x19
        /*2fa2*/ 	.short	0x0470


	//----- nvinfo : EIATTR_PARAM_CBANK
	.align		4
        /*2fa4*/ 	.byte	0x04, 0x0a
        /*2fa6*/ 	.short	(.L_45 - .L_44)
	.align		4
.L_44:
        /*2fa8*/ 	.word	index@(.nv.constant0._ZN7cutlass13device_kernelINS_4gemm6kernel13GemmUniversalIN4cute5tupleIJiiiiEEENS1_10collective13CollectiveMmaINS1_34MainloopSm90TmaGmmaWarpSpecializedILi5ENS5_IJNS4_1CILi1EEENSA_ILi2EEESB_EEENS1_35KernelTmaWarpSpecializedCooperativeEEENS5_IJNSA_ILi256EEESG_NSA_ILi64EEEEEENS_6half_tENS5_IJlSB_lEEESJ_SK_NS4_8TiledMMAINS4_8MMA_AtomIJNS4_4SM904GMMA26MMA_64x256x16_F32F16F16_SSILNSO_5MajorE0ELSQ_0ELNSO_7ScaleInE1ELSR_1EEEEEENS4_6LayoutINS5_IJSC_SB_SB_EEENS5_IJSB_NSA_ILi0EEESW_EEEEENS5_IJNS4_10UnderscoreESZ_SZ_EEEEENS4_23SM90_TMA_LOAD_MULTICASTENS4_14ComposedLayoutINS4_7SwizzleILi3ELi4ELi3EEENS4_18smem_ptr_flag_bitsILi16EEENSU_INS5_IJNSA_ILi8EEESH_EEENS5_IJSH_SB_EEEEEEEvNS4_8identityENS4_13SM90_TMA_LOADES1C_vS1D_EENS_8epilogue10collective6detail29Sm90TmaWarpSpecializedAdapterINS1H_15DefaultEpilogueISJ_SK_SK_NS1G_6thread17LinearCombinationISJ_Li1EffLNS1L_9ScaleType4KindE0ELNS_15FloatRoundStyleE2ESJ_EENS1_15EpilogueDefaultEEEEEvvEEEEvNT_6ParamsE)
        /*2fac*/ 	.short	0x0210
        /*2fae*/ 	.short	0x0470


	//----- nvinfo : EIATTR_SW_WAR
	.align		4
.L_45:
        /*2fb0*/ 	.byte	0x04, 0x36
        /*2fb2*/ 	.short	(.L_47 - .L_46)
.L_46:
        /*2fb4*/ 	.word	0x00000008
.L_47:


//--------------------- .nv.callgraph             --------------------------
	.section	.nv.callgraph,"",@"SHT_CUDA_CALLGRAPH"
	.align	4
	.sectionentsize	8
	.align		4
        /*0000*/ 	.word	0x00000000
	.align		4
        /*0004*/ 	.word	0xffffffff
	.align		4
        /*0008*/ 	.word	index@(_ZN7cutlass13device_kernelINS_4gemm6kernel13GemmUniversalIN4cute5tupleIJiiiiEEENS1_10collective13CollectiveMmaINS1_34MainloopSm90TmaGmmaWarpSpecializedILi5ENS5_IJNS4_1CILi1EEENSA_ILi2EEESB_EEENS1_35KernelTmaWarpSpecializedCooperativeEEENS5_IJNSA_ILi256EEESG_NSA_ILi64EEEEEENS_6half_tENS5_IJlSB_lEEESJ_SK_NS4_8TiledMMAINS4_8MMA_AtomIJNS4_4SM904GMMA26MMA_64x256x16_F32F16F16_SSILNSO_5MajorE0ELSQ_0ELNSO_7ScaleInE1ELSR_1EEEEEENS4_6LayoutINS5_IJSC_SB_SB_EEENS5_IJSB_NSA_ILi0EEESW_EEEEENS5_IJNS4_10UnderscoreESZ_SZ_EEEEENS4_23SM90_TMA_LOAD_MULTICASTENS4_14ComposedLayoutINS4_7SwizzleILi3ELi4ELi3EEENS4_18smem_ptr_flag_bitsILi16EEENSU_INS5_IJNSA_ILi8EEESH_EEENS5_IJSH_SB_EEEEEEEvNS4_8identityENS4_13SM90_TMA_LOADES1C_vS1D_EENS_8epilogue10collective6detail29Sm90TmaWarpSpecializedAdapterINS1H_15DefaultEpilogueISJ_SK_SK_NS1G_6thread17LinearCombinationISJ_Li1EffLNS1L_9ScaleType4KindE0ELNS_15FloatRoundStyleE2ESJ_EENS1_15EpilogueDefaultEEEEEvvEEEEvNT_6ParamsE)
	.align		4
        /*000c*/ 	.word	index@(__assertfail)
	.align		4
        /*0010*/ 	.word	0x00000000
	.align		4
        /*0014*/ 	.word	0xfffffffe
	.align		4
        /*0018*/ 	.word	0x00000000
	.align		4
        /*001c*/ 	.word	0xfffffffd
	.align		4
        /*0020*/ 	.word	0x00000000
	.align		4
        /*0024*/ 	.word	0xfffffffc


//--------------------- .nv.constant4             --------------------------
	.section	.nv.constant4,"a",@progbits
	.align	8
	.align		8
.nv.constant4:
        /*0000*/ 	.dword	__assertfail
	.align		8
        /*0008*/ 	.dword	__unnamed_1
	.align		8
        /*0010*/ 	.dword	_ZN39_INTERNAL_0a7b2c8c_4_k_cu_e2d2b608_32974cuda3std3__45__cpo5beginE
	.align		8
        /*0018*/ 	.dword	_ZN39_INTERNAL_0a7b2c8c_4_k_cu_e2d2b608_32974cuda3std3__45__cpo3endE
	.align		8
        /*0020*/ 	.dword	_ZN39_INTERNAL_0a7b2c8c_4_k_cu_e2d2b608_32974cuda3std3__45__cpo6cbeginE
	.align		8
        /*0028*/ 	.dword	_ZN39_INTERNAL_0a7b2c8c_4_k_cu_e2d2b608_32974cuda3std3__45__cpo4cendE
	.align		8
        /*0030*/ 	.dword	_ZN39_INTERNAL_0a7b2c8c_4_k_cu_e2d2b608_32974cuda3std3__441_GLOBAL__N__0a7b2c8c_4_k_cu_e2d2b608_32976ignoreE
	.align		8
        /*0038*/ 	.dword	_ZN39_INTERNAL_0a7b2c8c_4_k_cu_e2d2b608_32974cuda3std3__419piecewise_constructE
	.align		8
        /*0040*/ 	.dword	_ZN39_INTERNAL_0a7b2c8c_4_k_cu_e2d2b608_32974cuda3std3__48in_placeE
	.align		8
        /*0048*/ 	.dword	_ZN39_INTERNAL_0a7b2c8c_4_k_cu_e2d2b608_32974cuda3std6ranges3__45__cpo4swapE
	.align		8
        /*0050*/ 	.dword	_ZN39_INTERNAL_0a7b2c8c_4_k_cu_e2d2b608_32974cuda3std6ranges3__45__cpo9iter_moveE
	.align		8
        /*0058*/ 	.dword	_ZN39_INTERNAL_0a7b2c8c_4_k_cu_e2d2b608_32974cute7productE
	.align		8
        /*0060*/ 	.dword	_ZN39_INTERNAL_0a7b2c8c_4_k_cu_e2d2b608_32974cute1_E
	.align		8
        /*0068*/ 	.dword	$str$22
	.align		8
        /*0070*/ 	.dword	$str$23


//--------------------- .text._ZN7cutlass13device_kernelINS_4gemm6kernel13GemmUniversalIN4cute5tupleIJiiiiEEENS1_10collective13CollectiveMmaINS1_34MainloopSm90TmaGmmaWarpSpecializedILi5ENS5_IJNS4_1CILi1EEENSA_ILi2EEESB_EEENS1_35KernelTmaWarpSpecializedCooperativeEEENS5_IJNSA_ILi256EEESG_NSA_ILi64EEEEEENS_6half_tENS5_IJlSB_lEEESJ_SK_NS4_8TiledMMAINS4_8MMA_AtomIJNS4_4SM904GMMA26MMA_64x256x16_F32F16F16_SSILNSO_5MajorE0ELSQ_0ELNSO_7ScaleInE1ELSR_1EEEEEENS4_6LayoutINS5_IJSC_SB_SB_EEENS5_IJSB_NSA_ILi0EEESW_EEEEENS5_IJNS4_10UnderscoreESZ_SZ_EEEEENS4_23SM90_TMA_LOAD_MULTICASTENS4_14ComposedLayoutINS4_7SwizzleILi3ELi4ELi3EEENS4_18smem_ptr_flag_bitsILi16EEENSU_INS5_IJNSA_ILi8EEESH_EEENS5_IJSH_SB_EEEEEEEvNS4_8identityENS4_13SM90_TMA_LOADES1C_vS1D_EENS_8epilogue10collective6detail29Sm90TmaWarpSpecializedAdapterINS1H_15DefaultEpilogueISJ_SK_SK_NS1G_6thread17LinearCombinationISJ_Li1EffLNS1L_9ScaleType4KindE0ELNS_15FloatRoundStyleE2ESJ_EENS1_15EpilogueDefaultEEEEEvvEEEEvNT_6ParamsE --------------------------
	.section	.text._ZN7cutlass13device_kernelINS_4gemm6kernel13GemmUniversalIN4cute5tupleIJiiiiEEENS1_10collective13CollectiveMmaINS1_34MainloopSm90TmaGmmaWarpSpecializedILi5ENS5_IJNS4_1CILi1EEENSA_ILi2EEESB_EEENS1_35KernelTmaWarpSpecializedCooperativeEEENS5_IJNSA_ILi256EEESG_NSA_ILi64EEEEEENS_6half_tENS5_IJlSB_lEEESJ_SK_NS4_8TiledMMAINS4_8MMA_AtomIJNS4_4SM904GMMA26MMA_64x256x16_F32F16F16_SSILNSO_5MajorE0ELSQ_0ELNSO_7ScaleInE1ELSR_1EEEEEENS4_6LayoutINS5_IJSC_SB_SB_EEENS5_IJSB_NSA_ILi0EEESW_EEEEENS5_IJNS4_10UnderscoreESZ_SZ_EEEEENS4_23SM90_TMA_LOAD_MULTICASTENS4_14ComposedLayoutINS4_7SwizzleILi3ELi4ELi3EEENS4_18smem_ptr_flag_bitsILi16EEENSU_INS5_IJNSA_ILi8EEESH_EEENS5_IJSH_SB_EEEEEEEvNS4_8identityENS4_13SM90_TMA_LOADES1C_vS1D_EENS_8epilogue10collective6detail29Sm90TmaWarpSpecializedAdapterINS1H_15DefaultEpilogueISJ_SK_SK_NS1G_6thread17LinearCombinationISJ_Li1EffLNS1L_9ScaleType4KindE0ELNS_15FloatRoundStyleE2ESJ_EENS1_15EpilogueDefaultEEEEEvvEEEEvNT_6ParamsE,"ax",@progbits
	.align	128
.text._ZN7cutlass13device_kernelINS_4gemm6kernel13GemmUniversalIN4cute5tupleIJiiiiEEENS1_10collective13CollectiveMmaINS1_34MainloopSm90TmaGmmaWarpSpecializedILi5ENS5_IJNS4_1CILi1EEENSA_ILi2EEESB_EEENS1_35KernelTmaWarpSpecializedCooperativeEEENS5_IJNSA_ILi256EEESG_NSA_ILi64EEEEEENS_6half_tENS5_IJlSB_lEEESJ_SK_NS4_8TiledMMAINS4_8MMA_AtomIJNS4_4SM904GMMA26MMA_64x256x16_F32F16F16_SSILNSO_5MajorE0ELSQ_0ELNSO_7ScaleInE1ELSR_1EEEEEENS4_6LayoutINS5_IJSC_SB_SB_EEENS5_IJSB_NSA_ILi0EEESW_EEEEENS5_IJNS4_10UnderscoreESZ_SZ_EEEEENS4_23SM90_TMA_LOAD_MULTICASTENS4_14ComposedLayoutINS4_7SwizzleILi3ELi4ELi3EEENS4_18smem_ptr_flag_bitsILi16EEENSU_INS5_IJNSA_ILi8EEESH_EEENS5_IJSH_SB_EEEEEEEvNS4_8identityENS4_13SM90_TMA_LOADES1C_vS1D_EENS_8epilogue10collective6detail29Sm90TmaWarpSpecializedAdapterINS1H_15DefaultEpilogueISJ_SK_SK_NS1G_6thread17LinearCombinationISJ_Li1EffLNS1L_9ScaleType4KindE0ELNS_15FloatRoundStyleE2ESJ_EENS1_15EpilogueDefaultEEEEEvvEEEEvNT_6ParamsE:
        .type           _ZN7cutlass13device_kernelINS_4gemm6kernel13GemmUniversalIN4cute5tupleIJiiiiEEENS1_10collective13CollectiveMmaINS1_34MainloopSm90TmaGmmaWarpSpecializedILi5ENS5_IJNS4_1CILi1EEENSA_ILi2EEESB_EEENS1_35KernelTmaWarpSpecializedCooperativeEEENS5_IJNSA_ILi256EEESG_NSA_ILi64EEEEEENS_6half_tENS5_IJlSB_lEEESJ_SK_NS4_8TiledMMAINS4_8MMA_AtomIJNS4_4SM904GMMA26MMA_64x256x16_F32F16F16_SSILNSO_5MajorE0ELSQ_0ELNSO_7ScaleInE1ELSR_1EEEEEENS4_6LayoutINS5_IJSC_SB_SB_EEENS5_IJSB_NSA_ILi0EEESW_EEEEENS5_IJNS4_10UnderscoreESZ_SZ_EEEEENS4_23SM90_TMA_LOAD_MULTICASTENS4_14ComposedLayoutINS4_7SwizzleILi3ELi4ELi3EEENS4_18smem_ptr_flag_bitsILi16EEENSU_INS5_IJNSA_ILi8EEESH_EEENS5_IJSH_SB_EEEEEEEvNS4_8identityENS4_13SM90_TMA_LOADES1C_vS1D_EENS_8epilogue10collective6detail29Sm90TmaWarpSpecializedAdapterINS1H_15DefaultEpilogueISJ_SK_SK_NS1G_6thread17LinearCombinationISJ_Li1EffLNS1L_9ScaleType4KindE0ELNS_15FloatRoundStyleE2ESJ_EENS1_15EpilogueDefaultEEEEEvvEEEEvNT_6ParamsE,@function
        .size           _ZN7cutlass13device_kernelINS_4gemm6kernel13GemmUniversalIN4cute5tupleIJiiiiEEENS1_10collective13CollectiveMmaINS1_34MainloopSm90TmaGmmaWarpSpecializedILi5ENS5_IJNS4_1CILi1EEENSA_ILi2EEESB_EEENS1_35KernelTmaWarpSpecializedCooperativeEEENS5_IJNSA_ILi256EEESG_NSA_ILi64EEEEEENS_6half_tENS5_IJlSB_lEEESJ_SK_NS4_8TiledMMAINS4_8MMA_AtomIJNS4_4SM904GMMA26MMA_64x256x16_F32F16F16_SSILNSO_5MajorE0ELSQ_0ELNSO_7ScaleInE1ELSR_1EEEEEENS4_6LayoutINS5_IJSC_SB_SB_EEENS5_IJSB_NSA_ILi0EEESW_EEEEENS5_IJNS4_10UnderscoreESZ_SZ_EEEEENS4_23SM90_TMA_LOAD_MULTICASTENS4_14ComposedLayoutINS4_7SwizzleILi3ELi4ELi3EEENS4_18smem_ptr_flag_bitsILi16EEENSU_INS5_IJNSA_ILi8EEESH_EEENS5_IJSH_SB_EEEEEEEvNS4_8identityENS4_13SM90_TMA_LOADES1C_vS1D_EENS_8epilogue10collective6detail29Sm90TmaWarpSpecializedAdapterINS1H_15DefaultEpilogueISJ_SK_SK_NS1G_6thread17LinearCombinationISJ_Li1EffLNS1L_9ScaleType4KindE0ELNS_15FloatRoundStyleE2ESJ_EENS1_15EpilogueDefaultEEEEEvvEEEEvNT_6ParamsE,(.L_x_583 - _ZN7cutlass13device_kernelINS_4gemm6kernel13GemmUniversalIN4cute5tupleIJiiiiEEENS1_10collective13CollectiveMmaINS1_34MainloopSm90TmaGmmaWarpSpecializedILi5ENS5_IJNS4_1CILi1EEENSA_ILi2EEESB_EEENS1_35KernelTmaWarpSpecializedCooperativeEEENS5_IJNSA_ILi256EEESG_NSA_ILi64EEEEEENS_6half_tENS5_IJlSB_lEEESJ_SK_NS4_8TiledMMAINS4_8MMA_AtomIJNS4_4SM904GMMA26MMA_64x256x16_F32F16F16_SSILNSO_5MajorE0ELSQ_0ELNSO_7ScaleInE1ELSR_1EEEEEENS4_6LayoutINS5_IJSC_SB_SB_EEENS5_IJSB_NSA_ILi0EEESW_EEEEENS5_IJNS4_10UnderscoreESZ_SZ_EEEEENS4_23SM90_TMA_LOAD_MULTICASTENS4_14ComposedLayoutINS4_7SwizzleILi3ELi4ELi3EEENS4_18smem_ptr_flag_bitsILi16EEENSU_INS5_IJNSA_ILi8EEESH_EEENS5_IJSH_SB_EEEEEEEvNS4_8identityENS4_13SM90_TMA_LOADES1C_vS1D_EENS_8epilogue10collective6detail29Sm90TmaWarpSpecializedAdapterINS1H_15DefaultEpilogueISJ_SK_SK_NS1G_6thread17LinearCombinationISJ_Li1EffLNS1L_9ScaleType4KindE0ELNS_15FloatRoundStyleE2ESJ_EENS1_15EpilogueDefaultEEEEEvvEEEEvNT_6ParamsE)
        .other          _ZN7cutlass13device_kernelINS_4gemm6kernel13GemmUniversalIN4cute5tupleIJiiiiEEENS1_10collective13CollectiveMmaINS1_34MainloopSm90TmaGmmaWarpSpecializedILi5ENS5_IJNS4_1CILi1EEENSA_ILi2EEESB_EEENS1_35KernelTmaWarpSpecializedCooperativeEEENS5_IJNSA_ILi256EEESG_NSA_ILi64EEEEEENS_6half_tENS5_IJlSB_lEEESJ_SK_NS4_8TiledMMAINS4_8MMA_AtomIJNS4_4SM904GMMA26MMA_64x256x16_F32F16F16_SSILNSO_5MajorE0ELSQ_0ELNSO_7ScaleInE1ELSR_1EEEEEENS4_6LayoutINS5_IJSC_SB_SB_EEENS5_IJSB_NSA_ILi0EEESW_EEEEENS5_IJNS4_10UnderscoreESZ_SZ_EEEEENS4_23SM90_TMA_LOAD_MULTICASTENS4_14ComposedLayoutINS4_7SwizzleILi3ELi4ELi3EEENS4_18smem_ptr_flag_bitsILi16EEENSU_INS5_IJNSA_ILi8EEESH_EEENS5_IJSH_SB_EEEEEEEvNS4_8identityENS4_13SM90_TMA_LOADES1C_vS1D_EENS_8epilogue10collective6detail29Sm90TmaWarpSpecializedAdapterINS1H_15DefaultEpilogueISJ_SK_SK_NS1G_6thread17LinearCombinationISJ_Li1EffLNS1L_9ScaleType4KindE0ELNS_15FloatRoundStyleE2ESJ_EENS1_15EpilogueDefaultEEEEEvvEEEEvNT_6ParamsE,@"STO_CUDA_ENTRY STV_DEFAULT"
_ZN7cutlass13device_kernelINS_4gemm6kernel13GemmUniversalIN4cute5tupleIJiiiiEEENS1_10collective13CollectiveMmaINS1_34MainloopSm90TmaGmmaWarpSpecializedILi5ENS5_IJNS4_1CILi1EEENSA_ILi2EEESB_EEENS1_35KernelTmaWarpSpecializedCooperativeEEENS5_IJNSA_ILi256EEESG_NSA_ILi64EEEEEENS_6half_tENS5_IJlSB_lEEESJ_SK_NS4_8TiledMMAINS4_8MMA_AtomIJNS4_4SM904GMMA26MMA_64x256x16_F32F16F16_SSILNSO_5MajorE0ELSQ_0ELNSO_7ScaleInE1ELSR_1EEEEEENS4_6LayoutINS5_IJSC_SB_SB_EEENS5_IJSB_NSA_ILi0EEESW_EEEEENS5_IJNS4_10UnderscoreESZ_SZ_EEEEENS4_23SM90_TMA_LOAD_MULTICASTENS4_14ComposedLayoutINS4_7SwizzleILi3ELi4ELi3EEENS4_18smem_ptr_flag_bitsILi16EEENSU_INS5_IJNSA_ILi8EEESH_EEENS5_IJSH_SB_EEEEEEEvNS4_8identityENS4_13SM90_TMA_LOADES1C_vS1D_EENS_8epilogue10collective6detail29Sm90TmaWarpSpecializedAdapterINS1H_15DefaultEpilogueISJ_SK_SK_NS1G_6thread17LinearCombinationISJ_Li1EffLNS1L_9ScaleType4KindE0ELNS_15FloatRoundStyleE2ESJ_EENS1_15EpilogueDefaultEEEEEvvEEEEvNT_6ParamsE:
[----:B------:R-:W0:Y:S02]  /*0000*/  LDC R1, c[0x0][0x28] ;  /* 0x00000a00ff017b82 */ /* 0x000e240000000800 */
[----:B0-----:R-:W-:Y:S01]  /*0010*/  VIADD R1, R1, 0xfffff878 ;  /* 0xfffff87801017836 */ /* 0x001fe20000000000 */
[----:B------:R-:W0:Y:S01]  /*0020*/  S2R R5, SR_TID.X ;  /* 0x0000000000057919 */ /* 0x000e220000002100 */
[----:B------:R-:W-:Y:S01]  /*0030*/  ELECT P0, URZ, PT ;  /* 0x00000000003f782f */ /* 0x000fe20003800000 */
[----:B------:R-:W-:Y:S01]  /*0040*/  BSSY B0, `(.L_x_0) ;  /* 0x0000015000007945 */ /* 0x000fe20003800000 */
[--C-:B0-----:R-:W-:Y:S02]  /*0050*/  SHF.R.U32.HI R0, RZ, 0x5, R5.reuse ;  /* 0x00000005ff007819 */ /* 0x101fe40000011605 */
[----:B------:R-:W-:-:S03]  /*0060*/  SHF.R.U32.HI R2, RZ, 0x7, R5 ;  /* 0x00000007ff027819 */ /* 0x000fc60000011605 */
[----:B------:R-:W0:Y:S04]  /*0070*/  SHFL.IDX PT, R3, R0, RZ, 0x1f ;  /* 0x00001fff00037589 */ /* 0x000e2800000e0000 */
[----:B------:R-:W1:Y:S01]  /*0080*/  SHFL.IDX PT, R2, R2, RZ, 0x1f ;  /* 0x00001fff02027589 */ /* 0x000e6200000e0000 */
[----:B0-----:R-:W-:Y:S02]  /*0090*/  R2UR UR9, R3 ;  /* 0x00000000030972ca */ /* 0x001fe400000e0000 */
[----:B-1----:R-:W-:-:S11]  /*00a0*/  R2UR UR5, R2 ;  /* 0x00000000020572ca */ /* 0x002fd600000e0000 */
[----:B------:R-:W-:Y:S02]  /*00b0*/  USHF.R.S32.HI UR4, URZ, 0x1f, UR9 ;  /* 0x0000001f3f047899 */ /* 0x000fe40008011409 */
[----:B------:R-:W-:Y:S02]  /*00c0*/  ISETP.NE.OR P0, PT, RZ, UR9, !P0 ;  /* 0x00000009ff007c0c */ /* 0x000fe4000c705670 */
[----:B------:R-:W-:-:S04]  /*00d0*/  ULEA.HI UR4, UR4, UR9, URZ, 0x2 ;  /* 0x0000000904047291 */ /* 0x000fc8000f8f103f */
[----:B------:R-:W-:-:S04]  /*00e0*/  ULOP3.LUT UR4, UR4, 0xfffffffc, URZ, 0xc0, !UPT ;  /* 0xfffffffc04047892 */ /* 0x000fc8000f8ec03f */
[----:B------:R-:W-:-:S03]  /*00f0*/  UIADD3 UR9, UR9, -UR4, URZ ;  /* 0x8000000409097290 */ /* 0x000fc6000fffe03f */
[----:B------:R-:W-:Y:S09]  /*0100*/  @P0 BRA `(.L_x_1) ;  /* 0x0000000000200947 */ /* 0x000ff20003800000 */
[----:B------:R-:W-:Y:S02]  /*0110*/  ULDC.64 UR6, c[0x0][0x198] ;  /* 0x0000660000067ab9 */ /* 0x000fe40000000a00 */
[----:B------:R-:W-:Y:S02]  /*0120*/  UIADD3 UR10, UP0, UR6, 0xf0, URZ ;  /* 0x000000f0060a7890 */ /* 0x000fe4000ff1e03f */
[----:B------:R-:W-:Y:S02]  /*0130*/  UIADD3 UR6, UP1, UR6, 0x1f0, URZ ;  /* 0x000001f006067890 */ /* 0x000fe4000ff3e03f */
[----:B------:R-:W-:Y:S02]  /*0140*/  UIADD3.X UR11, URZ, UR7, URZ, UP0, !UPT ;  /* 0x000000073f0b7290 */ /* 0x000fe400087fe43f */
[----:B------:R-:W-:-:S07]  /*0150*/  UIADD3.X UR7, URZ, UR7, URZ, UP1, !UPT ;  /* 0x000000073f077290 */ /* 0x000fce0008ffe43f */
[----:B------:R0:W-:Y:S02]  /*0160*/  UTMACCTL.PF [UR10] ;  /* 0x000000000a0079b9 */ /* 0x0001e40008040000 */
[----:B------:R0:W-:Y:S02]  /*0170*/  UTMACCTL.PF [UR6] ;  /* 0x00000000060079b9 */ /* 0x0001e40008040000 */
[----:B0-----:R-:W-:Y:S01]  /*0180*/  NOP ;  /* 0x0000000000007918 */ /* 0x001fe20000000000 */
.L_x_1:
[----:B------:R-:W-:Y:S05]  /*0190*/  BSYNC B0 ;  /* 0x0000000000007941 */ /* 0x000fea0003800000 */
.L_x_0:
[----:B------:R-:W0:Y:S01]  /*01a0*/  SHFL.IDX PT, R2, R0, RZ, 0x1f ;  /* 0x00001fff00027589 */ /* 0x000e2200000e0000 */
[----:B------:R-:W-:Y:S01]  /*01b0*/  UISETP.NE.AND UP0, UPT, UR9, 0x3, UPT ;  /* 0x000000030900788c */ /* 0x000fe2000bf05270 */
[----:B------:R-:W-:Y:S01]  /*01c0*/  ISETP.NE.AND P2, PT, RZ, UR5, PT ;  /* 0x00000005ff007c0c */ /* 0x000fe2000bf45270 */
[----:B------:R-:W-:Y:S02]  /*01d0*/  UIADD3 UR16, UR5, -0x1, URZ ;  /* 0xffffffff05107890 */ /* 0x000fe4000fffe03f */
[----:B------:R-:W-:Y:S02]  /*01e0*/  UISETP.EQ.OR UP0, UPT, UR9, URZ, !UP0 ;  /* 0x0000003f0900728c */ /* 0x000fe4000c702670 */
[----:B------:R-:W-:Y:S02]  /*01f0*/  UISETP.GE.U32.AND UP1, UPT, UR16, 0x2, UPT ;  /* 0x000000021000788c */ /* 0x000fe4000bf26070 */
[----:B------:R-:W-:-:S04]  /*0200*/  UISETP.EQ.AND UP0, UPT, UR5, URZ, UP0 ;  /* 0x0000003f0500728c */ /* 0x000fc80008702270 */
[----:B------:R-:W-:-:S04]  /*0210*/  USEL UR40, URZ, 0x1, !UP0 ;  /* 0x000000013f287887 */ /* 0x000fc8000c000000 */
[----:B------:R-:W-:Y:S01]  /*0220*/  USEL UR40, UR40, 0x2, UP1 ;  /* 0x0000000228287887 */ /* 0x000fe20008800000 */
[----:B0-----:R-:W-:-:S13]  /*0230*/  ISETP.NE.AND P0, PT, R2, RZ, PT ;  /* 0x000000ff0200720c */ /* 0x001fda0003f05270 */
[----:B------:R-:W-:Y:S05]  /*0240*/  @P0 BRA `(.L_x_2) ;  /* 0x0000000000600947 */ /* 0x000fea0003800000 */
[----:B------:R-:W0:Y:S01]  /*0250*/  S2UR UR8, SR_CgaCtaId ;  /* 0x00000000000879c3 */ /* 0x000e220000008800 */
[----:B------:R-:W-:Y:S01]  /*0260*/  UMOV UR4, 0x400 ;  /* 0x0000040000047882 */ /* 0x000fe20000000000 */
[----:B------:R-:W-:Y:S01]  /*0270*/  UMOV UR5, 0x1 ;  /* 0x0000000100057882 */ /* 0x000fe20000000000 */
[----:B------:R-:W-:Y:S01]  /*0280*/  UMOV UR6, 0x4 ;  /* 0x0000000400067882 */ /* 0x000fe20000000000 */
[----:B------:R-:W-:Y:S01]  /*0290*/  ELECT P0, URZ, PT ;  /* 0x00000000003f782f */ /* 0x000fe20003800000 */
[----:B------:R-:W-:-:S04]  /*02a0*/  UIADD3 UR6, -UR6, 0x100000, URZ ;  /* 0x0010000006067890 */ /* 0x000fc8000fffe13f */
[----:B------:R-:W-:Y:S02]  /*02b0*/  USHF.L.U32 UR7, UR6, 0xb, URZ ;  /* 0x0000000b06077899 */ /* 0x000fe4000800063f */
[----:B------:R-:W-:Y:S02]  /*02c0*/  USHF.L.U32 UR6, UR6, 0x1, URZ ;  /* 0x0000000106067899 */ /* 0x000fe4000800063f */
[----:B0-----:R-:W-:Y:S02]  /*02d0*/  ULEA UR8, UR8, UR4, 0x18 ;  /* 0x0000000408087291 */ /* 0x001fe4000f8ec03f */
[----:B------:R-:W-:-:S04]  /*02e0*/  UIADD3 UR4, -UR5, 0x100000, URZ ;  /* 0x0010000005047890 */ /* 0x000fc8000fffe13f */
[----:B------:R-:W-:Y:S02]  /*02f0*/  USHF.L.U32 UR5, UR4, 0xb, URZ ;  /* 0x0000000b04057899 */ /* 0x000fe4000800063f */
[----:B------:R-:W-:Y:S01]  /*0300*/  USHF.L.U32 UR4, UR4, 0x1, URZ ;  /* 0x0000000104047899 */ /* 0x000fe2000800063f */
[----:B------:R-:W0:Y:S11]  /*0310*/  FENCE.VIEW.ASYNC.S ;  /* 0x00000000000073c6 */ /* 0x000e360000000000 */
[----:B0-----:R0:W1:Y:S01]  /*0320*/  SYNCS.EXCH.64 URZ, [UR8], UR4 ;  /* 0x00000004083f75b2 */ /* 0x0010620008000100 */
[----:B------:R0:W2:Y:S01]  /*0330*/  SYNCS.EXCH.64 URZ, [UR8+0x28], UR6 ;  /* 0x00002806083f75b2 */ /* 0x0000a20008000100 */
[----:B------:R0:W3:Y:S01]  /*0340*/  SYNCS.EXCH.64 URZ, [UR8+0x8], UR4 ;  /* 0x00000804083f75b2 */ /* 0x0000e20008000100 */
[----:B------:R0:W4:Y:S01]  /*0350*/  SYNCS.EXCH.64 URZ, [UR8+0x30], UR6 ;  /* 0x00003006083f75b2 */ /* 0x0001220008000100 */
[----:B------:R0:W0:Y:S01]  /*0360*/  SYNCS.EXCH.64 URZ, [UR8+0x10], UR4 ;  /* 0x00001004083f75b2 */ /* 0x0000220008000100 */
[----:B------:R0:W0:Y:S01]  /*0370*/  SYNCS.EXCH.64 URZ, [UR8+0x38], UR6 ;  /* 0x00003806083f75b2 */ /* 0x0000220008000100 */
[----:B------:R0:W0:Y:S01]  /*0380*/  SYNCS.EXCH.64 URZ, [UR8+0x18], UR4 ;  /* 0x00001804083f75b2 */ /* 0x0000220008000100 */
[----:B------:R0:W0:Y:S01]  /*0390*/  SYNCS.EXCH.64 URZ, [UR8+0x40], UR6 ;  /* 0x00004006083f75b2 */ /* 0x0000220008000100 */
[----:B------:R0:W0:Y:S01]  /*03a0*/  SYNCS.EXCH.64 URZ, [UR8+0x20], UR4 ;  /* 0x00002004083f75b2 */ /* 0x0000220008000100 */
[----:B------:R0:W0:Y:S01]  /*03b0*/  SYNCS.EXCH.64 URZ, [UR8+0x48], UR6 ;  /* 0x00004806083f75b2 */ /* 0x0000220008000100 */
[----:B------:R-:W-:Y:S01]  /*03c0*/  NOP ;  /* 0x0000000000007918 */ /* 0x000fe20000000000 */
.L_x_2:
[----:B------:R-:W5:Y:S01]  /*03d0*/  S2UR UR10, SR_CTAID.Y ;  /* 0x00000000000a79c3 */ /* 0x000f620000002600 */
[----:B------:R-:W1:Y:S01]  /*03e0*/  SHFL.IDX PT, R0, R0, RZ, 0x1f ;  /* 0x00001fff00007589 */ /* 0x000e6200000e0000 */
[----:B------:R-:W-:Y:S02]  /*03f0*/  SHF.R.S32.HI R3, RZ, 0x1f, R5 ;  /* 0x0000001fff037819 */ /* 0x000fe40000011405 */
[----:B------:R-:W-:Y:S02]  /*0400*/  ELECT P0, URZ, PT ;  /* 0x00000000003f782f */ /* 0x000fe40003800000 */
[----:B------:R-:W-:Y:S01]  /*0410*/  SHF.R.S32.HI R7, RZ, 0x1f, R2 ;  /* 0x0000001fff077819 */ /* 0x000fe20000011402 */
[----:B0-----:R-:W-:Y:S01]  /*0420*/  ULDC UR4, c[0x0][0x154] ;  /* 0x0000550000047ab9 */ /* 0x001fe20000000800 */
[----:B------:R-:W-:Y:S01]  /*0430*/  LEA.HI R3, R3, R5, RZ, 0x7 ;  /* 0x0000000503037211 */ /* 0x000fe200078f38ff */
[----:B------:R-:W-:Y:S01]  /*0440*/  ULDC UR11, c[0x0][0x148] ;  /* 0x00005200000b7ab9 */ /* 0x000fe20000000800 */
[----:B------:R-:W0:Y:S01]  /*0450*/  S2UR UR13, SR_CTAID.X ;  /* 0x00000000000d79c3 */ /* 0x000e220000002500 */
[----:B------:R-:W-:Y:S01]  /*0460*/  LEA.HI R7, R7, R2, RZ, 0x2 ;  /* 0x0000000207077211 */ /* 0x000fe200078f10ff */
[----:B------:R-:W-:Y:S01]  /*0470*/  NOP ;  /* 0x0000000000007918 */ /* 0x000fe20000000000 */
[----:B------:R-:W-:Y:S01]  /*0480*/  LOP3.LUT R3, R3, 0xffffff80, RZ, 0xc0, !PT ;  /* 0xffffff8003037812 */ /* 0x000fe200078ec0ff */
[----:B------:R-:W-:Y:S01]  /*0490*/  NOP ;  /* 0x0000000000007918 */ /* 0x000fe20000000000 */
[----:B------:R-:W-:-:S03]  /*04a0*/  LOP3.LUT R7, R7, 0x3ffffffc, RZ, 0xc0, !PT ;  /* 0x3ffffffc07077812 */ /* 0x000fc600078ec0ff */
[----:B------:R-:W-:Y:S01]  /*04b0*/  IMAD.IADD R3, R5, 0x1, -R3 ;  /* 0x0000000105037824 */ /* 0x000fe200078e0a03 */
[----:B------:R-:W-:Y:S02]  /*04c0*/  IADD3 R2, R2, -R7, RZ ;  /* 0x8000000702027210 */ /* 0x000fe40007ffe0ff */
[----:B-----5:R-:W-:Y:S02]  /*04d0*/  I2FP.F32.U32 R4, UR10 ;  /* 0x0000000a00047c45 */ /* 0x020fe40008201000 */
[----:B-1----:R-:W-:Y:S02]  /*04e0*/  ISETP.NE.OR P0, PT, R0, RZ, !P0 ;  /* 0x000000ff0000720c */ /* 0x002fe40004705670 */
[----:B------:R-:W-:Y:S01]  /*04f0*/  SHF.R.S32.HI R0, RZ, 0x1f, R3 ;  /* 0x0000001fff007819 */ /* 0x000fe20000011403 */
[----:B------:R-:W-:Y:S01]  /*0500*/  FMUL R8, R4, UR4 ;  /* 0x0000000404087c20 */ /* 0x000fe20008400000 */
[----:B------:R-:W-:Y:S01]  /*0510*/  ULDC UR4, c[0x0][0x150] ;  /* 0x0000540000047ab9 */ /* 0x000fe20000000800 */
[----:B0-----:R-:W-:-:S02]  /*0520*/  I2FP.F32.U32 R4, UR13 ;  /* 0x0000000d00047c45 */ /* 0x001fc40008201000 */
[----:B------:R-:W-:Y:S02]  /*0530*/  LEA.HI R0, R0, R3, RZ, 0x3 ;  /* 0x0000000300007211 */ /* 0x000fe400078f18ff */
[----:B------:R-:W0:Y:S01]  /*0540*/  F2I.U32.TRUNC.NTZ R8, R8 ;  /* 0x0000000800087305 */ /* 0x000e22000020f000 */
[----:B------:R-:W-:Y:S01]  /*0550*/  FMUL R6, R4, UR4 ;  /* 0x0000000404067c20 */ /* 0x000fe20008400000 */
[--C-:B------:R-:W-:Y:S02]  /*0560*/  SHF.R.S32.HI R4, RZ, 0x3, R0.reuse ;  /* 0x00000003ff047819 */ /* 0x100fe40000011400 */
[----:B------:R-:W-:Y:S01]  /*0570*/  VOTEU.ALL UP0, P0 ;  /* 0x00000000003f7886 */ /* 0x000fe20000000000 */
[----:B------:R-:W-:Y:S01]  /*0580*/  SHF.R.S32.HI R5, RZ, 0x1f, R0 ;  /* 0x0000001fff057819 */ /* 0x000fe20000011400 */
[----:B------:R-:W-:Y:S01]  /*0590*/  UMOV UR4, 0x20 ;  /* 0x0000002000047882 */ /* 0x000fe20000000000 */
[----:B------:R-:W1:Y:S01]  /*05a0*/  LDC R0, c[0x0][0x140] ;  /* 0x00005000ff007b82 */ /* 0x000e620000000800 */
[----:B------:R-:W5:Y:S01]  /*05b0*/  F2I.U32.TRUNC.NTZ R6, R6 ;  /* 0x0000000600067305 */ /* 0x000f62000020f000 */
[----:B------:R-:W-:Y:S01]  /*05c0*/  LEA.HI R5, R5, R4, RZ, 0x2 ;  /* 0x0000000405057211 */ /* 0x000fe200078f10ff */
[----:B------:R-:W-:Y:S01]  /*05d0*/  @!UP0 UMOV UR7, 0x400 ;  /* 0x0000040000078882 */ /* 0x000fe20000000000 */
[----:B------:R-:W-:-:S04]  /*05e0*/  @!UP0 UIADD3 UR4, -UR4, 0x100000, URZ ;  /* 0x0010000004048890 */ /* 0x000fc8000fffe13f */
[----:B------:R-:W-:Y:S02]  /*05f0*/  @!UP0 USHF.L.U32 UR5, UR4, 0xb, URZ ;  /* 0x0000000b04058899 */ /* 0x000fe4000800063f */
[----:B------:R-:W-:Y:S01]  /*0600*/  @!UP0 USHF.L.U32 UR4, UR4, 0x1, URZ ;  /* 0x0000000104048899 */ /* 0x000fe2000800063f */
[----:B------:R-:W-:Y:S01]  /*0610*/  LOP3.LUT R5, R5, 0xfffffffc, RZ, 0xc0, !PT ;  /* 0xfffffffc05057812 */ /* 0x000fe200078ec0ff */
[----:B------:R-:W-:Y:S01]  /*0620*/  VOTEU.ALL UP1, P0 ;  /* 0x00000000003f7886 */ /* 0x000fe20000020000 */
[----:B------:R-:W2:Y:S01]  /*0630*/  @!UP0 S2UR UR8, SR_CgaCtaId ;  /* 0x00000000000889c3 */ /* 0x000ea20000008800 */
[----:B0-----:R-:W-:Y:S02]  /*0640*/  R2UR UR12, R8 ;  /* 0x00000000080c72ca */ /* 0x001fe400000e0000 */
[----:B------:R-:W-:-:S04]  /*0650*/  IMAD.IADD R5, R4, 0x1, -R5 ;  /* 0x0000000104057824 */ /* 0x000fc800078e0a05 */
[----:B------:R-:W-:Y:S01]  /*0660*/  IMAD R2, R2, 0x4, R5 ;  /* 0x0000000402027824 */ /* 0x000fe200078e0205 */
[----:B-----5:R-:W-:-:S03]  /*0670*/  R2UR UR6, R6 ;  /* 0x00000000060672ca */ /* 0x020fc600000e0000 */
[----:B------:R-:W-:-:S03]  /*0680*/  IMAD.SHL.U32 R5, R2, 0x4, RZ ;  /* 0x0000000402057824 */ /* 0x000fc600078e00ff */
[----:B------:R-:W-:Y:S02]  /*0690*/  UIADD3 UR12, -UR12, URZ, URZ ;  /* 0x0000003f0c0c7290 */ /* 0x000fe4000fffe13f */
[----:B------:R-:W-:Y:S02]  /*06a0*/  LOP3.LUT R152, R2, 0xc, R5, 0x78, !PT ;  /* 0x0000000c02987812 */ /* 0x000fe400078e7805 */
[----:B------:R-:W-:Y:S01]  /*06b0*/  UIMAD UR14, UR11, UR12, UR10 ;  /* 0x0000000c0b0e72a4 */ /* 0x000fe2000f8e020a */
[----:B-1----:R-:W-:Y:S02]  /*06c0*/  ISETP.EQ.U32.AND P3, PT, R0, 0x1, PT ;  /* 0x000000010000780c */ /* 0x002fe40003f62070 */
[----:B------:R-:W-:Y:S02]  /*06d0*/  UIADD3 UR6, -UR6, URZ, URZ ;  /* 0x0000003f06067290 */ /* 0x000fe4000fffe13f */
[----:B--2---:R-:W-:Y:S01]  /*06e0*/  @!UP0 ULEA UR7, UR8, UR7, 0x18 ;  /* 0x0000000708078291 */ /* 0x004fe2000f8ec03f */
[----:B------:R-:W-:Y:S01]  /*06f0*/  ISETP.NE.AND P1, PT, R152, UR14, PT ;  /* 0x0000000e98007c0c */ /* 0x000fe2000bf25270 */
[----:B------:R-:W-:Y:S01]  /*0700*/  VOTEU.ALL UP0, P0 ;  /* 0x00000000003f7886 */ /* 0x000fe20000000000 */
[----:B------:R-:W-:Y:S01]  /*0710*/  ULDC UR8, c[0x0][0x144] ;  /* 0x0000510000087ab9 */ /* 0x000fe20000000800 */
[----:B------:R-:W-:Y:S01]  /*0720*/  LOP3.LUT P0, RZ, R3, 0x7, RZ, 0xc0, !PT ;  /* 0x0000000703ff7812 */ /* 0x000fe2000780c0ff */
[----:B------:R-:W-:-:S03]  /*0730*/  UIMAD UR8, UR8, UR6, UR13 ;  /* 0x00000006080872a4 */ /* 0x000fc6000f8e020d */
[----:B------:R-:W-:-:S03]  /*0740*/  ISETP.LT.U32.AND P0, PT, R152, 0x2, !P0 ;  /* 0x000000029800780c */ /* 0x000fc60004701070 */
[----:B------:R-:W-:Y:S01]  /*0750*/  ISETP.EQ.OR P1, PT, RZ, UR8, !P1 ;  /* 0x00000008ff007c0c */ /* 0x000fe2000cf22670 */
[----:B------:R-:W0:Y:S02]  /*0760*/  FENCE.VIEW.ASYNC.S ;  /* 0x00000000000073c6 */ /* 0x000e240000000000 */
[----:B0-----:R0:W1:Y:S01]  /*0770*/  @!UP0 SYNCS.EXCH.64 URZ, [UR7+0x60], UR4 ;  /* 0x00006004073f85b2 */ /* 0x0010620008000100 */
[----:B------:R-:W-:-:S04]  /*0780*/  PLOP3.LUT P0, PT, P0, P1, PT, 0x80, 0x0 ;  /* 0x000000000000781c */ /* 0x000fc80000703070 */
[----:B------:R-:W-:Y:S01]  /*0790*/  P2R R17, PR, RZ, 0x1 ;  /* 0x00000001ff117803 */ /* 0x000fe20000000000 */
[----:B------:R0:W2:Y:S01]  /*07a0*/  @!UP1 SYNCS.EXCH.64 URZ, [UR7+0x68], UR4 ;  /* 0x00006804073f95b2 */ /* 0x0000a20008000100 */
[----:B------:R-:W-:Y:S01]  /*07b0*/  NOP ;  /* 0x0000000000007918 */ /* 0x000fe20000000000 */
[----:B------:R-:W-:Y:S06]  /*07c0*/  @!P3 BRA `(.L_x_3) ;  /* 0x000000000008b947 */ /* 0x000fec0003800000 */
[----:B-1234-:R-:W-:Y:S01]  /*07d0*/  UCGABAR_ARV ;  /* 0x00000000000079c7 */ /* 0x01efe20008000000 */
[----:B------:R-:W-:Y:S05]  /*07e0*/  BRA `(.L_x_4) ;  /* 0x0000000000047947 */ /* 0x000fea0003800000 */
.L_x_3:
[----:B-1234-:R-:W-:Y:S01]  /*07f0*/  NOP ;  /* 0x0000000000007918 */ /* 0x01efe20000000000 */
.L_x_4:
[----:B0-----:R-:W-:Y:S01]  /*0800*/  ULDC UR4, c[0x0][0x65c] ;  /* 0x0001970000047ab9 */ /* 0x001fe20000000800 */
[----:B------:R-:W-:Y:S01]  /*0810*/  UMOV UR5, URZ ;  /* 0x0000003f00057c82 */ /* 0x000fe20008000000 */
[----:B------:R-:W-:-:S03]  /*0820*/  UISETP.NE.AND UP0, UPT, UR4, 0x1, UPT ;  /* 0x000000010400788c */ /* 0x000fc6000bf05270 */
[----:B------:R-:W-:Y:S01]  /*0830*/  UMOV UR4, UR13 ;  /* 0x0000000d00047c82 */ /* 0x000fe20008000000 */
[----:B------:R-:W-:Y:S02]  /*0840*/  UP2UR UR45, UPR, URZ, 0x1 ;  /* 0x000000013f2d7883 */ /* 0x000fe40008000000 */
[----:B------:R-:W-:Y:S02]  /*0850*/  PLOP3.LUT P0, PT, PT, PT, UP0, 0x80, 0x0 ;  /* 0x000000000000781c */ /* 0x000fe40003f0f008 */
[----:B------:R-:W-:Y:S02]  /*0860*/  PLOP3.LUT P1, PT, PT, PT, UP0, 0x80, 0x0 ;  /* 0x000000000000781c */ /* 0x000fe40003f2f008 */
[----:B------:R-:W-:Y:S01]  /*0870*/  PLOP3.LUT P5, PT, PT, PT, UP0, 0x80, 0x0 ;  /* 0x000000000000781c */ /* 0x000fe20003faf008 */
[----:B------:R-:W-:Y:S01]  /*0880*/  @UP0 ULDC UR14, c[0x0][0x10] ;  /* 0x00000400000e0ab9 */ /* 0x000fe20000000800 */
[----:B------:R-:W-:Y:S01]  /*0890*/  @UP0 UMOV UR6, UR10 ;  /* 0x0000000a00060c82 */ /* 0x000fe20008000000 */
[----:B------:R-:W-:Y:S01]  /*08a0*/  @UP0 UMOV UR7, URZ ;  /* 0x0000003f00070c82 */ /* 0x000fe20008000000 */
[----:B------:R-:W-:Y:S01]  /*08b0*/  PLOP3.LUT P4, PT, PT, PT, UP0, 0x80, 0x0 ;  /* 0x000000000000781c */ /* 0x000fe20003f8f008 */
[----:B------:R-:W-:-:S03]  /*08c0*/  @UP0 UIMAD.WIDE.U32 UR14, UR13, UR14, UR6 ;  /* 0x0000000e0d0e02a5 */ /* 0x000fc6000f8e0006 */
[----:B------:R-:W-:Y:S01]  /*08d0*/  @!UP0 ULDC UR7, c[0x0][0xc] ;  /* 0x0000030000078ab9 */ /* 0x000fe20000000800 */
[----:B------:R-:W-:Y:S01]  /*08e0*/  @UP0 UMOV UR6, URZ ;  /* 0x0000003f00060c82 */ /* 0x000fe20008000000 */
[----:B------:R-:W-:Y:S01]  /*08f0*/  @!UP0 UIMAD.WIDE.U32 UR4, UR10, UR7, UR4 ;  /* 0x000000070a0482a5 */ /* 0x000fe2000f8e0004 */
[----:B------:R-:W-:Y:S01]  /*0900*/  IMAD.U32 R2, RZ, RZ, UR14 ;  /* 0x0000000eff027e24 */ /* 0x000fe2000f8e00ff */
[----:B------:R-:W-:Y:S02]  /*0910*/  @UP0 UIADD3 UR6, UR15, UR6, URZ ;  /* 0x000000060f060290 */ /* 0x000fe4000fffe03f */
[----:B------:R-:W-:Y:S01]  /*0920*/  MOV R3, UR15 ;  /* 0x0000000f00037c02 */ /* 0x000fe20008000f00 */
[----:B------:R-:W-:Y:S01]  /*0930*/  @P0 IMAD.MOV.U32 R7, RZ, RZ, R2 ;  /* 0x000000ffff070224 */ /* 0x000fe200078e0002 */
[----:B------:R-:W-:Y:S01]  /*0940*/  MOV R3, UR5 ;  /* 0x0000000500037c02 */ /* 0x000fe20008000f00 */
[----:B------:R-:W-:Y:S02]  /*0950*/  IMAD.U32 R5, RZ, RZ, UR5 ;  /* 0x00000005ff057e24 */ /* 0x000fe4000f8e00ff */
[----:B------:R-:W-:-:S02]  /*0960*/  IMAD.U32 R2, RZ, RZ, UR4 ;  /* 0x00000004ff027e24 */ /* 0x000fc4000f8e00ff */
[----:B------:R-:W-:Y:S01]  /*0970*/  @P1 IMAD.U32 R6, RZ, RZ, UR6 ;  /* 0x00000006ff061e24 */ /* 0x000fe2000f8e00ff */
[----:B------:R-:W-:Y:S01]  /*0980*/  @!P5 MOV R6, R5 ;  /* 0x000000050006d202 */ /* 0x000fe20000000f00 */
[----:B------:R-:W-:Y:S02]  /*0990*/  @!P4 IMAD.MOV.U32 R7, RZ, RZ, R2 ;  /* 0x000000ffff07c224 */ /* 0x000fe400078e0002 */
[----:B------:R-:W-:Y:S02]  /*09a0*/  IMAD.U32 R4, RZ, RZ, UR4 ;  /* 0x00000004ff047e24 */ /* 0x000fe4000f8e00ff */
[----:B------:R0:W-:Y:S04]  /*09b0*/  STL [R1+0x200], R6 ;  /* 0x0002000601007387 */ /* 0x0001e80000100800 */
[----:B------:R0:W-:Y:S01]  /*09c0*/  STL [R1+0x204], R7 ;  /* 0x0002040701007387 */ /* 0x0001e20000100800 */
[----:B------:R-:W-:Y:S05]  /*09d0*/  @!P3 BRA `(.L_x_5) ;  /* 0x00000000000cb947 */ /* 0x000fea0003800000 */
[----:B------:R-:W-:Y:S01]  /*09e0*/  UCGABAR_WAIT ;  /* 0x0000000000007dc7 */ /* 0x000fe20008000000 */
[----:B------:R-:W-:Y:S01]  /*09f0*/  CCTL.IVALL ;  /* 0x00000000ff00798f */ /* 0x000fe20002000000 */
[----:B------:R-:W-:Y:S05]  /*0a00*/  BRA `(.L_x_6) ;  /* 0x0000000000047947 */ /* 0x000fea0003800000 */
.L_x_5:
[----:B------:R-:W-:Y:S06]  /*0a10*/  BAR.SYNC.DEFER_BLOCKING 0x0 ;  /* 0x0000000000007b1d */ /* 0x000fec0000010000 */
.L_x_6:
[----:B------:R-:W-:Y:S05]  /*0a20*/  @!P2 BRA `(.L_x_7) ;  /* 0x000001a00028a947 */ /* 0x000fea0003800000 */
[----:B------:R-:W-:-:S06]  /*0a30*/  UISETP.GT.U32.AND UP0, UPT, UR16, 0x1, UPT ;  /* 0x000000011000788c */ /* 0x000fcc000bf04070 */
[----:B------:R-:W-:-:S13]  /*0a40*/  PLOP3.LUT P0, PT, PT, PT, UP0, 0x80, 0x0 ;  /* 0x000000000000781c */ /* 0x000fda0003f0f008 */
[----:B------:R-:W-:Y:S05]  /*0a50*/  @P0 EXIT ;  /* 0x000000000000094d */ /* 0x000fea0003800000 */
[----:B------:R-:W-:Y:S01]  /*0a60*/  ULDC.64 UR4, c[0x0][0x650] ;  /* 0x0001940000047ab9 */ /* 0x000fe20000000a00 */
[----:B------:R-:W-:Y:S01]  /*0a70*/  UMOV UR41, 0xffffffff ;  /* 0xffffffff00297882 */ /* 0x000fe20000000000 */
[----:B------:R-:W-:Y:S01]  /*0a80*/  ISETP.GE.U32.AND P0, PT, R7, UR4, PT ;  /* 0x0000000407007c0c */ /* 0x000fe2000bf06070 */
[----:B------:R-:W-:Y:S01]  /*0a90*/  UMOV UR42, 0xffffffff ;  /* 0xffffffff002a7882 */ /* 0x000fe20000000000 */
[----:B------:R-:W-:Y:S01]  /*0aa0*/  UMOV UR43, 0xffffffff ;  /* 0xffffffff002b7882 */ /* 0x000fe20000000000 */
[----:B------:R-:W-:Y:S02]  /*0ab0*/  PRMT R0, RZ, 0x7610, R0 ;  /* 0x00007610ff007816 */ /* 0x000fe40000000000 */
[----:B------:R-:W-:-:S13]  /*0ac0*/  ISETP.GE.U32.AND.EX P0, PT, R6, UR5, PT, P0 ;  /* 0x0000000506007c0c */ /* 0x000fda000bf06100 */
[----:B------:R-:W-:Y:S05]  /*0ad0*/  @P0 BRA `(.L_x_8) ;  /* 0x0000000400480947 */ /* 0x000fea0003800000 */
[----:B------:R-:W-:Y:S01]  /*0ae0*/  ULDC.64 UR16, c[0x0][0x628] ;  /* 0x00018a0000107ab9 */ /* 0x000fe20000000a00 */
[C---:B------:R-:W-:Y:S01]  /*0af0*/  R2UR UR19, R7.reuse ;  /* 0x00000000071372ca */ /* 0x040fe200000e0000 */
[----:B------:R-:W-:Y:S01]  /*0b00*/  ULDC UR18, c[0x0][0x630] ;  /* 0x00018c0000127ab9 */ /* 0x000fe20000000800 */
[----:B------:R-:W-:Y:S02]  /*0b10*/  ISETP.NE.U32.AND P0, PT, RZ, UR16, PT ;  /* 0x00000010ff007c0c */ /* 0x000fe4000bf05070 */
[----:B------:R-:W-:Y:S02]  /*0b20*/  R2UR UR4, R7 ;  /* 0x00000000070472ca */ /* 0x000fe400000e0000 */
[----:B------:R-:W-:Y:S02]  /*0b30*/  ISETP.NE.AND.EX P0, PT, RZ, UR17, PT, P0 ;  /* 0x00000011ff007c0c */ /* 0x000fe4000bf05300 */
[----:B------:R-:W-:-:S11]  /*0b40*/  R2UR UR5, R6 ;  /* 0x00000000060572ca */ /* 0x000fd600000e0000 */
[----:B------:R-:W-:Y:S05]  /*0b50*/  @!P0 BRA `(.L_x_9) ;  /* 0x0000000000308947 */ /* 0x000fea0003800000 */
[----:B------:R-:W-:Y:S01]  /*0b60*/  R2UR UR4, R7 ;  /* 0x00000000070472ca */ /* 0x000fe200000e0000 */
[----:B------:R-:W-:Y:S01]  /*0b70*/  ULDC UR9, c[0x0][0x634] ;  /* 0x00018d0000097ab9 */ /* 0x000fe20000000800 */
[----:B------:R-:W-:-:S11]  /*0b80*/  R2UR UR13, R6 ;  /* 0x00000000060d72ca */ /* 0x000fd600000e0000 */
[----:B------:R-:W-:-:S04]  /*0b90*/  UIADD3 UR9, UP0, UR4, UR9, URZ ;  /* 0x0000000904097290 */ /* 0x000fc8000ff1e03f */
[----:B------:R-:W-:-:S04]  /*0ba0*/  UIADD3.X UR13, URZ, UR13, URZ, UP0, !UPT ;  /* 0x0000000d3f0d7290 */ /* 0x000fc800087fe43f */
[----:B------:R-:W-:-:S04]  /*0bb0*/  UIMAD.WIDE.U32 UR4, UR13, UR16, URZ ;  /* 0x000000100d0472a5 */ /* 0x000fc8000f8e003f */
[----:B------:R-:W-:Y:S02]  /*0bc0*/  UIMAD.WIDE.U32 UR6, UP0, UR9, UR17, UR4 ;  /* 0x00000011090672a5 */ /* 0x000fe4000f800004 */
[----:B------:R-:W-:Y:S02]  /*0bd0*/  UIMAD.WIDE.U32 UR4, UR9, UR16, URZ ;  /* 0x00000010090472a5 */ /* 0x000fe4000f8e003f */
[----:B------:R-:W-:Y:S02]  /*0be0*/  UIADD3.X UR15, URZ, URZ, URZ, UP0, !UPT ;  /* 0x0000003f3f0f7290 */ /* 0x000fe400087fe43f */
[----:B------:R-:W-:Y:S01]  /*0bf0*/  UIADD3 URZ, UP0, UR5, UR6, URZ ;  /* 0x00000006053f7290 */ /* 0x000fe2000ff1e03f */
[----:B------:R-:W-:-:S03]  /*0c00*/  UMOV UR14, UR7 ;  /* 0x00000007000e7c82 */ /* 0x000fc60008000000 */
[----:B------:R-:W-:-:S12]  /*0c10*/  UIMAD.WIDE.U32.X UR4, UR13, UR17, UR14, UP0 ;  /* 0x000000110d0472a5 */ /* 0x000fd800080e040e */
.L_x_9:
[----:B------:R-:W-:Y:S01]  /*0c20*/  USHF.R.U64 UR43, UR4, UR18, UR5 ;  /* 0x00000012042b7299 */ /* 0x000fe20008001205 */
[----:B------:R-:W-:Y:S01]  /*0c30*/  R2UR UR7, R6 ;  /* 0x00000000060772ca */ /* 0x000fe200000e0000 */
[----:B------:R-:W-:Y:S02]  /*0c40*/  USHF.R.U32.HI UR4, URZ, UR18, UR5 ;  /* 0x000000123f047299 */ /* 0x000fe40008011605 */
[----:B------:R-:W-:Y:S01]  /*0c50*/  UIADD3 UR5, UP0, URZ, -UR43, URZ ;  /* 0x8000002b3f057290 */ /* 0x000fe2000ff1e03f */
[----:B------:R-:W-:Y:S01]  /*0c60*/  ULDC.64 UR14, c[0x0][0x620] ;  /* 0x00018800000e7ab9 */ /* 0x000fe20000000a00 */
[----:B------:R-:W-:Y:S02]  /*0c70*/  UMOV UR6, UR19 ;  /* 0x0000001300067c82 */ /* 0x000fe40008000000 */
[----:B------:R-:W-:Y:S01]  /*0c80*/  UIADD3.X UR4, URZ, ~UR4, URZ, UP0, !UPT ;  /* 0x800000043f047290 */ /* 0x000fe200087fe43f */
[----:B------:R-:W-:Y:S01]  /*0c90*/  ULDC UR9, c[0x0][0x618] ;  /* 0x0001860000097ab9 */ /* 0x000fe20000000800 */
[----:B------:R-:W-:-:S02]  /*0ca0*/  UIMAD UR12, UR11, UR12, UR10 ;  /* 0x0000000c0b0c72a4 */ /* 0x000fc4000f8e020a */
[----:B------:R-:W-:Y:S02]  /*0cb0*/  UIMAD UR4, UR4, UR14, URZ ;  /* 0x0000000e040472a4 */ /* 0x000fe4000f8e023f */
[----:B------:R-:W-:Y:S02]  /*0cc0*/  UIMAD.WIDE.U32 UR6, UR5, UR14, UR6 ;  /* 0x0000000e050672a5 */ /* 0x000fe4000f8e0006 */
[----:B------:R-:W-:Y:S01]  /*0cd0*/  UIMAD UR4, UR5, UR15, UR4 ;  /* 0x0000000f050472a4 */ /* 0x000fe2000f8e0204 */
[----:B------:R-:W-:Y:S01]  /*0ce0*/  ULDC UR10, c[0x0][0x608] ;  /* 0x00018200000a7ab9 */ /* 0x000fe20000000800 */
[----:B------:R-:W-:Y:S02]  /*0cf0*/  ULDC UR18, c[0x0][0x658] ;  /* 0x0001960000127ab9 */ /* 0x000fe40000000800 */
[----:B------:R-:W-:Y:S01]  /*0d00*/  UIADD3 UR7, UR7, UR4, URZ ;  /* 0x0000000407077290 */ /* 0x000fe2000fffe03f */
[----:B------:R-:W-:Y:S02]  /*0d10*/  UMOV UR11, 0xffffffff ;  /* 0xffffffff000b7882 */ /* 0x000fe40000000000 */
[----:B------:R-:W-:Y:S01]  /*0d20*/  ULDC.64 UR4, c[0x0][0x640] ;  /* 0x0001900000047ab9 */ /* 0x000fe20000000a00 */
[----:B------:R-:W-:Y:S01]  /*0d30*/  USHF.R.U64 UR16, UR6, UR9, UR7 ;  /* 0x0000000906107299 */ /* 0x000fe20008001207 */
[----:B------:R-:W-:Y:S01]  /*0d40*/  ISETP.NE.U32.AND P0, PT, RZ, UR4, PT ;  /* 0x00000004ff007c0c */ /* 0x000fe2000bf05070 */
[----:B------:R-:W-:-:S02]  /*0d50*/  USHF.R.U32.HI UR7, URZ, UR9, UR7 ;  /* 0x000000093f077299 */ /* 0x000fc40008011607 */
[----:B------:R-:W-:Y:S01]  /*0d60*/  USHF.L.U32 UR6, UR11, UR18, URZ ;  /* 0x000000120b067299 */ /* 0x000fe2000800063f */
[----:B------:R-:W-:Y:S01]  /*0d70*/  ISETP.NE.AND.EX P0, PT, RZ, UR5, PT, P0 ;  /* 0x00000005ff007c0c */ /* 0x000fe2000bf05300 */
[----:B------:R-:W-:Y:S02]  /*0d80*/  USHF.R.U64 UR22, UR16, UR10, UR7 ;  /* 0x0000000a10167299 */ /* 0x000fe40008001207 */
[----:B------:R-:W-:Y:S02]  /*0d90*/  USHF.R.U32.HI UR7, URZ, UR10, UR7 ;  /* 0x0000000a3f077299 */ /* 0x000fe40008011607 */
[----:B------:R-:W-:Y:S02]  /*0da0*/  UISETP.NE.AND UP1, UPT, UR45, URZ, UPT ;  /* 0x0000003f2d00728c */ /* 0x000fe4000bf25270 */
[----:B------:R-:W-:Y:S01]  /*0db0*/  USHF.R.U64 UR23, UR22, UR18, UR7 ;  /* 0x0000001216177299 */ /* 0x000fe20008001207 */
[----:B------:R-:W-:Y:S01]  /*0dc0*/  ULDC UR17, c[0x0][0x600] ;  /* 0x0001800000117ab9 */ /* 0x000fe20000000800 */
[----:B------:R-:W-:-:S02]  /*0dd0*/  ULOP3.LUT UR13, URZ, UR6, URZ, 0x33, !UPT ;  /* 0x000000063f0d7292 */ /* 0x000fc4000f8e333f */
[----:B------:R-:W-:Y:S02]  /*0de0*/  UIADD3 UR15, UR17, -0x1, URZ ;  /* 0xffffffff110f7890 */ /* 0x000fe4000fffe03f */
[----:B------:R-:W-:Y:S02]  /*0df0*/  USEL UR12, UR8, UR12, !UP1 ;  /* 0x0000000c080c7287 */ /* 0x000fe4000c800000 */
[----:B------:R-:W-:Y:S01]  /*0e00*/  USHF.R.U32.HI UR7, URZ, UR18, UR7 ;  /* 0x000000123f077299 */ /* 0x000fe20008011607 */
[----:B------:R-:W-:Y:S01]  /*0e10*/  ULDC UR19, c[0x0][0x648] ;  /* 0x0001920000137ab9 */ /* 0x000fe20000000800 */
[----:B------:R-:W-:Y:S01]  /*0e20*/  ULDC UR20, c[0x0][0x638] ;  /* 0x00018e0000147ab9 */ /* 0x000fe20000000800 */
[----:B------:R-:W-:Y:S01]  /*0e30*/  UMOV UR21, 0x1 ;  /* 0x0000000100157882 */ /* 0x000fe20000000000 */
[----:B------:R-:W-:Y:S01]  /*0e40*/  UMOV UR6, UR23 ;  /* 0x0000001700067c82 */ /* 0x000fe20008000000 */
[----:B------:R-:W-:Y:S07]  /*0e50*/  @!P0 BRA `(.L_x_10) ;  /* 0x0000000000308947 */ /* 0x000fee0003800000 */
[----:B------:R-:W-:Y:S02]  /*0e60*/  ULDC UR10, c[0x0][0x64c] ;  /* 0x00019300000a7ab9 */ /* 0x000fe40000000800 */
        /* <DEDUP_REMOVED lines=8> */
[----:B------:R-:W-:-:S07]  /*0ef0*/  UIMAD.WIDE.U32.X UR4, UR14, UR5, UR10, UP0 ;  /* 0x000000050e0472a5 */ /* 0x000fce00080e040a */
[----:B------:R-:W-:Y:S01]  /*0f00*/  UMOV UR6, UR4 ;  /* 0x0000000400067c82 */ /* 0x000fe20008000000 */
[----:B------:R-:W-:-:S05]  /*0f10*/  UMOV UR7, UR5 ;  /* 0x0000000500077c82 */ /* 0x000fca0008000000 */
.L_x_10:
[----:B------:R-:W-:Y:S01]  /*0f20*/  USHF.R.U64 UR5, UR6, UR19, UR7 ;  /* 0x0000001306057299 */ /* 0x000fe20008001207 */
[----:B------:R-:W-:Y:S01]  /*0f30*/  IMAD.MOV.U32 R0, RZ, RZ, 0x1 ;  /* 0x00000001ff007424 */ /* 0x000fe200078e00ff */
[----:B------:R-:W-:Y:S02]  /*0f40*/  USHF.L.U32 UR4, UR21, UR18, URZ ;  /* 0x0000001215047299 */ /* 0x000fe4000800063f */
[----:B------:R-:W-:Y:S02]  /*0f50*/  ULOP3.LUT UR13, UR22, UR13, URZ, 0xc0, !UPT ;  /* 0x0000000d160d7292 */ /* 0x000fe4000f8ec03f */
[----:B------:R-:W-:Y:S02]  /*0f60*/  UIADD3 UR6, -UR5, URZ, URZ ;  /* 0x0000003f05067290 */ /* 0x000fe4000fffe13f */
[----:B------:R-:W-:Y:S02]  /*0f70*/  UIMAD UR13, UR4, UR5, UR13 ;  /* 0x00000005040d72a4 */ /* 0x000fe4000f8e020d */
[----:B------:R-:W-:-:S02]  /*0f80*/  ULOP3.LUT UR15, UR16, UR15, URZ, 0xc0, !UPT ;  /* 0x0000000f100f7292 */ /* 0x000fc4000f8ec03f */
[----:B------:R-:W-:Y:S01]  /*0f90*/  UIMAD UR4, UR6, UR20, UR23 ;  /* 0x00000014060472a4 */ /* 0x000fe2000f8e0217 */
[----:B------:R-:W-:Y:S01]  /*0fa0*/  ULDC UR5, c[0x0][0x610] ;  /* 0x0001840000057ab9 */ /* 0x000fe20000000800 */
[----:B------:R-:W-:Y:S02]  /*0fb0*/  UISETP.NE.AND UP0, UPT, UR45, URZ, UPT ;  /* 0x0000003f2d00728c */ /* 0x000fe4000bf05270 */
[----:B------:R-:W-:Y:S02]  /*0fc0*/  UIMAD UR12, UR13, UR5, UR12 ;  /* 0x000000050d0c72a4 */ /* 0x000fe4000f8e020c */
[----:B------:R-:W-:-:S04]  /*0fd0*/  UIMAD UR4, UR4, UR17, UR15 ;  /* 0x00000011040472a4 */ /* 0x000fc8000f8e020f */
[----:B------:R-:W-:Y:S02]  /*0fe0*/  USEL UR42, UR4, UR12, !UP0 ;  /* 0x0000000c042a7287 */ /* 0x000fe4000c000000 */
[----:B------:R-:W-:-:S12]  /*0ff0*/  USEL UR41, UR12, UR4, !UP0 ;  /* 0x000000040c297287 */ /* 0x000fd8000c000000 */
.L_x_8:
[----:B------:R-:W-:-:S08]  /*1000*/  NOP ;  /* 0x0000000000007918 */ /* 0x000fd00000000000 */
[----:B------:R-:W1:Y:S02]  /*1010*/  USETMAXREG.TRY_ALLOC.CTAPOOL UP0, 0xf0 ;  /* 0x000000f0000079c8 */ /* 0x000e640008000600 */
[----:B-1----:R-:W-:-:S13]  /*1020*/  PLOP3.LUT P0, PT, PT, PT, UP0, 0x80, 0x0 ;  /* 0x000000000000781c */ /* 0x002fda0003f0f008 */
[----:B------:R-:W-:Y:S05]  /*1030*/  @!P0 BRA `(.L_x_8) ;  /* 0xfffffffc00f08947 */ /* 0x000fea000383ffff */
[----:B------:R-:W-:Y:S01]  /*1040*/  ULDC.64 UR4, c[0x0][0x598] ;  /* 0x0001660000047ab9 */ /* 0x000fe20000000a00 */
[----:B------:R-:W-:Y:S01]  /*1050*/  ULDC.64 UR36, c[0x0][0x208] ;  /* 0x0000820000247ab9 */ /* 0x000fe20000000a00 */
[----:B------:R-:W-:-:S04]  /*1060*/  ISETP.NE.U32.AND P0, PT, RZ, UR4, PT ;  /* 0x00000004ff007c0c */ /* 0x000fc8000bf05070 */
[----:B------:R-:W-:-:S13]  /*1070*/  ISETP.NE.AND.EX P0, PT, RZ, UR5, PT, P0 ;  /* 0x00000005ff007c0c */ /* 0x000fda000bf05300 */
[----:B------:R-:W-:Y:S05]  /*1080*/  @!P0 BRA `(.L_x_11) ;  /* 0x00000000001c8947 */ /* 0x000fea0003800000 */
[----:B------:R-:W1:Y:S02]  /*1090*/  LDC.64 R2, c[0x0][0x598] ;  /* 0x00016600ff027b82 */ /* 0x000e640000000a00 */
[----:B-1----:R-:W2:Y:S02]  /*10a0*/  LDG.E.64 R2, desc[UR36][R2.64] ;  /* 0x0000002402027981 */ /* 0x002ea4000c1e1b00 */
[----:B--2---:R-:W-:-:S04]  /*10b0*/  ISETP.NE.U32.AND P0, PT, R2, RZ, PT ;  /* 0x000000ff0200720c */ /* 0x004fc80003f05070 */
[----:B------:R-:W-:-:S13]  /*10c0*/  ISETP.NE.AND.EX P0, PT, R3, RZ, PT, P0 ;  /* 0x000000ff0300720c */ /* 0x000fda0003f05300 */
[----:B------:R-:W-:Y:S05]  /*10d0*/  @!P0 BRA `(.L_x_11) ;  /* 0x0000000000088947 */ /* 0x000fea0003800000 */
[----:B------:R1:W5:Y:S01]  /*10e0*/  LD.E R2, desc[UR36][R2.64] ;  /* 0x0000002402027980 */ /* 0x000362000c101900 */
[----:B------:R-:W-:Y:S05]  /*10f0*/  BRA `(.L_x_12) ;  /* 0x0000000000247947 */ /* 0x000fea0003800000 */
.L_x_11:
[----:B------:R-:W-:Y:S02]  /*1100*/  ULDC.64 UR4, c[0x0][0x588] ;  /* 0x0001620000047ab9 */ /* 0x000fe40000000a00 */
[----:B------:R-:W-:-:S04]  /*1110*/  ISETP.NE.U32.AND P0, PT, RZ, UR4, PT ;  /* 0x00000004ff007c0c */ /* 0x000fc8000bf05070 */
[----:B------:R-:W-:-:S13]  /*1120*/  ISETP.NE.AND.EX P0, PT, RZ, UR5, PT, P0 ;  /* 0x00000005ff007c0c */ /* 0x000fda000bf05300 */
[----:B------:R-:W-:Y:S05]  /*1130*/  @!P0 BRA `(.L_x_13) ;  /* 0x00000000000c8947 */ /* 0x000fea0003800000 */
[----:B------:R-:W1:Y:S02]  /*1140*/  LDC.64 R2, c[0x0][0x588] ;  /* 0x00016200ff027b82 */ /* 0x000e640000000a00 */
[----:B-1----:R2:W5:Y:S01]  /*1150*/  LDG.E R2, desc[UR36][R2.64] ;  /* 0x0000002402027981 */ /* 0x002562000c1e1900 */
[----:B------:R-:W-:Y:S05]  /*1160*/  BRA `(.L_x_12) ;  /* 0x0000000000087947 */ /* 0x000fea0003800000 */
.L_x_13:
[----:B------:R-:W-:Y:S02]  /*1170*/  ULDC UR4, c[0x0][0x580] ;  /* 0x0001600000047ab9 */ /* 0x000fe40000000800 */
[----:B------:R-:W-:-:S07]  /*1180*/  IMAD.U32 R2, RZ, RZ, UR4 ;  /* 0x00000004ff027e24 */ /* 0x000fce000f8e00ff */
.L_x_12:
[----:B------:R-:W-:Y:S02]  /*1190*/  ULDC.64 UR4, c[0x0][0x5a0] ;  /* 0x0001680000047ab9 */ /* 0x000fe40000000a00 */
[----:B------:R-:W-:-:S04]  /*11a0*/  ISETP.NE.U32.AND P0, PT, RZ, UR4, PT ;  /* 0x00000004ff007c0c */ /* 0x000fc8000bf05070 */
[----:B------:R-:W-:-:S13]  /*11b0*/  ISETP.NE.AND.EX P0, PT, RZ, UR5, PT, P0 ;  /* 0x00000005ff007c0c */ /* 0x000fda000bf05300 */
[----:B------:R-:W-:Y:S05]  /*11c0*/  @!P0 BRA `(.L_x_14) ;  /* 0x00000000001c8947 */ /* 0x000fea0003800000 */
[----:B------:R-:W3:Y:S02]  /*11d0*/  LDC.64 R4, c[0x0][0x5a0] ;  /* 0x00016800ff047b82 */ /* 0x000ee40000000a00 */
[----:B---3--:R-:W3:Y:S02]  /*11e0*/  LDG.E.64 R4, desc[UR36][R4.64] ;  /* 0x0000002404047981 */ /* 0x008ee4000c1e1b00 */
[----:B---3--:R-:W-:-:S04]  /*11f0*/  ISETP.NE.U32.AND P0, PT, R4, RZ, PT ;  /* 0x000000ff0400720c */ /* 0x008fc80003f05070 */
[----:B------:R-:W-:-:S13]  /*1200*/  ISETP.NE.AND.EX P0, PT, R5, RZ, PT, P0 ;  /* 0x000000ff0500720c */ /* 0x000fda0003f05300 */
[----:B------:R-:W-:Y:S05]  /*1210*/  @!P0 BRA `(.L_x_14) ;  /* 0x0000000000088947 */ /* 0x000fea0003800000 */
[----:B------:R3:W5:Y:S01]  /*1220*/  LD.E R16, desc[UR36][R4.64] ;  /* 0x0000002404107980 */ /* 0x000762000c101900 */
[----:B------:R-:W-:Y:S05]  /*1230*/  BRA `(.L_x_15) ;  /* 0x0000000000247947 */ /* 0x000fea0003800000 */
.L_x_14:
[----:B------:R-:W-:Y:S02]  /*1240*/  ULDC.64 UR4, c[0x0][0x590] ;  /* 0x0001640000047ab9 */ /* 0x000fe40000000a00 */
[----:B------:R-:W-:-:S04]  /*1250*/  ISETP.NE.U32.AND P0, PT, RZ, UR4, PT ;  /* 0x00000004ff007c0c */ /* 0x000fc8000bf05070 */
[----:B------:R-:W-:-:S13]  /*1260*/  ISETP.NE.AND.EX P0, PT, RZ, UR5, PT, P0 ;  /* 0x00000005ff007c0c */ /* 0x000fda000bf05300 */
[----:B------:R-:W-:Y:S05]  /*1270*/  @!P0 BRA `(.L_x_16) ;  /* 0x00000000000c8947 */ /* 0x000fea0003800000 */
[----:B------:R-:W3:Y:S02]  /*1280*/  LDC.64 R4, c[0x0][0x590] ;  /* 0x00016400ff047b82 */ /* 0x000ee40000000a00 */
[----:B---3--:R4:W5:Y:S01]  /*1290*/  LDG.E R16, desc[UR36][R4.64] ;  /* 0x0000002404107981 */ /* 0x008962000c1e1900 */
[----:B------:R-:W-:Y:S05]  /*12a0*/  BRA `(.L_x_15) ;  /* 0x0000000000087947 */ /* 0x000fea0003800000 */
.L_x_16:
[----:B------:R-:W-:Y:S02]  /*12b0*/  ULDC UR4, c[0x0][0x584] ;  /* 0x0001610000047ab9 */ /* 0x000fe40000000800 */
[----:B------:R-:W-:-:S07]  /*12c0*/  IMAD.U32 R16, RZ, RZ, UR4 ;  /* 0x00000004ff107e24 */ /* 0x000fce000f8e00ff */
.L_x_15:
[----:B------:R-:W-:-:S13]  /*12d0*/  LOP3.LUT P0, RZ, R0, 0xff, RZ, 0xc0, !PT ;  /* 0x000000ff00ff7812 */ /* 0x000fda000780c0ff */
[----:B------:R-:W-:Y:S05]  /*12e0*/  @!P0 EXIT ;  /* 0x000000000000894d */ /* 0x000fea0003800000 */
[----:B------:R-:W-:Y:S01]  /*12f0*/  ULDC UR4, c[0x0][0x28c] ;  /* 0x0000a30000047ab9 */ /* 0x000fe20000000800 */
[----:B------:R-:W-:Y:S01]  /*1300*/  UMOV UR38, URZ ;  /* 0x0000003f00267c82 */ /* 0x000fe20008000000 */
[----:B------:R-:W-:Y:S01]  /*1310*/  UIADD3 UR4, UR4, 0x3f, URZ ;  /* 0x0000003f04047890 */ /* 0x000fe2000fffe03f */
[----:B------:R-:W-:-:S03]  /*1320*/  UMOV UR39, URZ ;  /* 0x0000003f00277c82 */ /* 0x000fc60008000000 */
[----:B------:R-:W-:-:S04]  /*1330*/  USHF.R.S32.HI UR5, URZ, 0x1f, UR4 ;  /* 0x0000001f3f057899 */ /* 0x000fc80008011404 */
[----:B------:R-:W-:-:S04]  /*1340*/  ULEA.HI UR5, UR5, UR4, URZ, 0x6 ;  /* 0x0000000405057291 */ /* 0x000fc8000f8f303f */
[----:B------:R-:W-:-:S12]  /*1350*/  USHF.R.S32.HI UR44, URZ, 0x6, UR5 ;  /* 0x000000063f2c7899 */ /* 0x000fd80008011405 */
.L_x_546:
[----:B------:R-:W0:Y:S01]  /*1360*/  S2R R0, SR_TID.X ;  /* 0x0000000000007919 */ /* 0x000e220000002100 */
[----:B-1----:R-:W1:Y:S01]  /*1370*/  S2UR UR7, SR_CgaCtaId ;  /* 0x00000000000779c3 */ /* 0x002e620000008800 */
[----:B------:R-:W-:Y:S02]  /*1380*/  UMOV UR6, 0x400 ;  /* 0x0000040000067882 */ /* 0x000fe40000000000 */
[----:B-1----:R-:W-:Y:S01]  /*1390*/  ULEA UR6, UR7, UR6, 0x18 ;  /* 0x0000000607067291 */ /* 0x002fe2000f8ec03f */
[----:B0-----:R-:W-:-:S04]  /*13a0*/  LOP3.LUT R0, R0, 0x80, RZ, 0xc0, !PT ;  /* 0x0000008000007812 */ /* 0x001fc800078ec0ff */
[----:B------:R-:W-:-:S06]  /*13b0*/  SHF.R.U32.HI R0, RZ, 0x7, R0 ;  /* 0x00000007ff007819 */ /* 0x000fcc0000011600 */
[----:B------:R-:W0:Y:S02]  /*13c0*/  SHFL.IDX PT, R0, R0, RZ, 0x1f ;  /* 0x00001fff00007589 */ /* 0x000e2400000e0000 */
[----:B0-----:R-:W-:-:S13]  /*13d0*/  R2UR UR4, R0 ;  /* 0x00000000000472ca */ /* 0x001fda00000e0000 */
[----:B------:R-:W-:-:S04]  /*13e0*/  ULEA.HI UR5, UR4, UR4, URZ, 0x1 ;  /* 0x0000000404057291 */ /* 0x000fc8000f8f083f */
[----:B------:R-:W-:-:S04]  /*13f0*/  ULOP3.LUT UR5, UR5, 0x7fffe, URZ, 0xc0, !UPT ;  /* 0x0007fffe05057892 */ /* 0x000fc8000f8ec03f */
[----:B------:R-:W-:-:S03]  /*1400*/  UIADD3 UR5, UR4, -UR5, URZ ;  /* 0x8000000504057290 */ /* 0x000fc6000fffe03f */
[----:B------:R-:W-:Y:S01]  /*1410*/  ULDC UR4, c[0x0][0x28c] ;  /* 0x0000a30000047ab9 */ /* 0x000fe20000000800 */
[----:B------:R-:W-:Y:S01]  /*1420*/  ULEA UR5, UR5, UR6, 0xd ;  /* 0x0000000605057291 */ /* 0x000fe2000f8e683f */
[----:B------:R-:W-:-:S03]  /*1430*/  ISETP.LT.AND P0, PT, RZ, UR4, PT ;  /* 0x00000004ff007c0c */ /* 0x000fc6000bf01270 */
[----:B------:R-:W-:-:S04]  /*1440*/  UIADD3 UR5, UR5, 0x100, URZ ;  /* 0x0000010005057890 */ /* 0x000fc8000fffe03f */
[----:B------:R-:W-:-:S04]  /*1450*/  USHF.R.U32.HI UR5, URZ, 0x4, UR5 ;  /* 0x000000043f057899 */ /* 0x000fc80008011605 */
[----:B------:R-:W-:Y:S02]  /*1460*/  ULOP3.LUT UR46, UR5, 0x3fff, URZ, 0xc0, !UPT ;  /* 0x00003fff052e7892 */ /* 0x000fe4000f8ec03f */
[----:B---3--:R-:W-:Y:S10]  /*1470*/  @P0 BRA `(.L_x_17) ;  /* 0x0000000000400947 */ /* 0x008ff40003800000 */
[----:B------:R-:W-:Y:S01]  /*1480*/  MOV R0, 0x0 ;  /* 0x0000000000007802 */ /* 0x000fe20000000f00 */
[----:B------:R-:W-:Y:S01]  /*1490*/  ULDC.64 UR4, c[0x4][0x68] ;  /* 0x01001a0000047ab9 */ /* 0x000fe20000000a00 */
[----:B------:R-:W-:Y:S01]  /*14a0*/  ULDC.64 UR6, c[0x4][0x8] ;  /* 0x0100020000067ab9 */ /* 0x000fe20000000a00 */
[----:B---34-:R-:W-:Y:S01]  /*14b0*/  MOV R4, UR4 ;  /* 0x0000000400047c02 */ /* 0x018fe20008000f00 */
[----:B------:R0:W1:Y:S01]  /*14c0*/  LDC.64 R14, c[0x4][R0] ;  /* 0x01000000000e7b82 */ /* 0x0000620000000a00 */
[----:B------:R-:W-:Y:S01]  /*14d0*/  IMAD.U32 R5, RZ, RZ, UR5 ;  /* 0x00000005ff057e24 */ /* 0x000fe2000f8e00ff */
[----:B------:R-:W-:Y:S01]  /*14e0*/  ULDC.64 UR4, c[0x4][0x70] ;  /* 0x01001c0000047ab9 */ /* 0x000fe20000000a00 */
[----:B------:R-:W-:Y:S01]  /*14f0*/  MOV R10, UR6 ;  /* 0x00000006000a7c02 */ /* 0x000fe20008000f00 */
[----:B------:R-:W-:Y:S01]  /*1500*/  IMAD.U32 R6, RZ, RZ, UR4 ;  /* 0x00000004ff067e24 */ /* 0x000fe2000f8e00ff */
[----:B------:R-:W-:Y:S01]  /*1510*/  MOV R13, RZ ;  /* 0x000000ff000d7202 */ /* 0x000fe20000000f00 */
[----:B------:R-:W-:-:S02]  /*1520*/  IMAD.U32 R7, RZ, RZ, UR5 ;  /* 0x00000005ff077e24 */ /* 0x000fc4000f8e00ff */
[----:B------:R-:W-:Y:S02]  /*1530*/  IMAD.U32 R11, RZ, RZ, UR7 ;  /* 0x00000007ff0b7e24 */ /* 0x000fe4000f8e00ff */
[----:B------:R-:W-:Y:S02]  /*1540*/  IMAD.MOV.U32 R8, RZ, RZ, 0x1e1 ;  /* 0x000001e1ff087424 */ /* 0x000fe400078e00ff */
[----:B0-----:R-:W-:-:S07]  /*1550*/  IMAD.MOV.U32 R12, RZ, RZ, 0x1 ;  /* 0x00000001ff0c7424 */ /* 0x001fce00078e00ff */
[----:B------:R-:W-:-:S07]  /*1560*/  LEPC R20, `(.L_x_17) ;  /* 0x000000001014794e */ /* 0x000fce0000000000 */
[----:B-12--5:R-:W-:Y:S05]  /*1570*/  CALL.ABS.NOINC R14 ;  /* 0x000000000e007343 */ /* 0x026fea0003c00000 */
.L_x_17:
[----:B------:R-:W-:-:S06]  /*1580*/  ULOP3.LUT UR4, UR40, 0x1, URZ, 0xfc, !UPT ;  /* 0x0000000128047892 */ /* 0x000fcc000f8efc3f */
[----:B------:R-:W-:-:S05]  /*1590*/  IMAD.U32 R0, RZ, RZ, UR4 ;  /* 0x00000004ff007e24 */ /* 0x000fca000f8e00ff */
[----:B------:R-:W-:-:S13]  /*15a0*/  ISETP.NE.AND P0, PT, R0, 0x3, PT ;  /* 0x000000030000780c */ /* 0x000fda0003f05270 */
[----:B------:R-:W-:Y:S05]  /*15b0*/  @!P0 BRA `(.L_x_18) ;  /* 0x0000000000048947 */ /* 0x000fea0003800000 */
[----:B------:R-:W-:Y:S01]  /*15c0*/  BPT.TRAP 0x1 ;  /* 0x000000040000795c */ /* 0x000fe20000300000 */
.L_x_18:
[----:B------:R-:W0:Y:S01]  /*15d0*/  S2UR UR5, SR_CgaCtaId ;  /* 0x00000000000579c3 */ /* 0x000e220000008800 */
[----:B------:R-:W-:Y:S01]  /*15e0*/  UMOV UR4, 0x400 ;  /* 0x0000040000047882 */ /* 0x000fe20000000000 */
[----:B--2---:R-:W-:Y:S02]  /*15f0*/  IMAD.U32 R3, RZ, RZ, UR38 ;  /* 0x00000026ff037e24 */ /* 0x004fe4000f8e00ff */
[----:B---34-:R-:W-:-:S03]  /*1600*/  IMAD.U32 R5, RZ, RZ, UR39 ;  /* 0x00000027ff057e24 */ /* 0x018fc6000f8e00ff */
[----:B------:R-:W-:Y:S01]  /*1610*/  SHF.L.U32 R3, R3, 0x1f, RZ ;  /* 0x0000001f03037819 */ /* 0x000fe200000006ff */
[----:B0-----:R-:W-:-:S06]  /*1620*/  ULEA UR4, UR5, UR4, 0x18 ;  /* 0x0000000405047291 */ /* 0x001fcc000f8ec03f */
[----:B------:R-:W-:-:S05]  /*1630*/  MOV R0, UR4 ;  /* 0x0000000400007c02 */ /* 0x000fca0008000f00 */
[----:B------:R-:W-:-:S04]  /*1640*/  IMAD R4, R5, 0x8, R0 ;  /* 0x0000000805047824 */ /* 0x000fc800078e0200 */
[----:B------:R0:W1:Y:S01]  /*1650*/  SYNCS.PHASECHK.TRANS64.TRYWAIT P1, [R4+URZ], R3 ;  /* 0x00000003040075a7 */ /* 0x000062000802017f */
[----:B------:R-:W-:Y:S05]  /*1660*/  @!P0 BRA `(.L_x_19) ;  /* 0x0000000000048947 */ /* 0x000fea0003800000 */
[----:B------:R-:W-:Y:S01]  /*1670*/  BPT.TRAP 0x1 ;  /* 0x000000040000795c */ /* 0x000fe20000300000 */
.L_x_19:
[----:B-1----:R-:W-:Y:S05]  /*1680*/  @P1 BRA `(.L_x_20) ;  /* 0x0000000000081947 */ /* 0x002fea0003800000 */
[----:B------:R-:W1:Y:S02]  /*1690*/  SYNCS.PHASECHK.TRANS64.TRYWAIT P1, [R4+URZ], R3 ;  /* 0x00000003040075a7 */ /* 0x000e64000802017f */
[----:B-1----:R-:W-:Y:S05]  /*16a0*/  @!P1 BRA `(.L_x_21) ;  /* 0x000001a800fc9947 */ /* 0x002fea0003800000 */
.L_x_20:
[----:B------:R-:W-:-:S04]  /*16b0*/  UISETP.LT.AND UP0, UPT, UR44, 0x1, UPT ;  /* 0x000000012c00788c */ /* 0x000fc8000bf01270 */
[----:B------:R-:W-:-:S06]  /*16c0*/  USEL UR4, UR44, 0x1, UP0 ;  /* 0x000000012c047887 */ /* 0x000fcc0008000000 */
[----:B01----:R-:W-:Y:S01]  /*16d0*/  IMAD.U32 R3, RZ, RZ, UR4 ;  /* 0x00000004ff037e24 */ /* 0x003fe2000f8e00ff */
[----:B------:R-:W-:Y:S05]  /*16e0*/  WARPSYNC.ALL ;  /* 0x0000000000007948 */ /* 0x000fea0003800000 */
[----:B------:R-:W-:-:S04]  /*16f0*/  IADD3 R3, -R3, UR44, RZ ;  /* 0x0000002c03037c10 */ /* 0x000fc8000fffe1ff */
[----:B------:R-:W-:Y:S02]  /*1700*/  ISETP.GE.AND P1, PT, R3, 0x1, PT ;  /* 0x000000010300780c */ /* 0x000fe40003f26270 */
[----:B------:R-:W-:Y:S01]  /*1710*/  R2UR UR4, R0 ;  /* 0x00000000000472ca */ /* 0x000fe200000e0000 */
[----:B------:R-:W-:Y:S01]  /*1720*/  WARPGROUP.ARRIVE ;  /* 0x00000000000079c5 */ /* 0x000fe20000000000 */
[----:B------:R-:W-:Y:S01]  /*1730*/  UMOV UR9, 0x40000040 ;  /* 0x4000004000097882 */ /* 0x000fe20000000000 */
[----:B------:R-:W-:Y:S01]  /*1740*/  UMOV UR11, 0x40000040 ;  /* 0x40000040000b7882 */ /* 0x000fe20000000000 */
[----:B------:R0:W-:Y:S04]  /*1750*/  STL [R1+0x2c8], R17 ;  /* 0x0002c81101007387 */ /* 0x0001e80000100800 */
[----:B-----5:R-:W-:Y:S04]  /*1760*/  STL [R1+0x2c4], R16 ;  /* 0x0002c41001007387 */ /* 0x020fe80000100800 */
[----:B------:R-:W-:Y:S01]  /*1770*/  STL [R1+0x2c0], R3 ;  /* 0x0002c00301007387 */ /* 0x000fe20000100800 */
[----:B------:R-:W-:-:S03]  /*1780*/  UIADD3 UR4, UR4, 0x28100, URZ ;  /* 0x0002810004047890 */ /* 0x000fc6000fffe03f */
[----:B------:R-:W-:Y:S01]  /*1790*/  STL [R1+0x2bc], R2 ;  /* 0x0002bc0201007387 */ /* 0x000fe20000100800 */
[----:B------:R-:W-:-:S03]  /*17a0*/  USHF.R.U32.HI UR4, URZ, 0x4, UR4 ;  /* 0x000000043f047899 */ /* 0x000fc60008011604 */
[----:B------:R1:W-:Y:S01]  /*17b0*/  STL [R1+0x2cc], R0 ;  /* 0x0002cc0001007387 */ /* 0x0003e20000100800 */
[----:B------:R-:W-:Y:S02]  /*17c0*/  ULOP3.LUT UR5, UR4, 0x3fff, URZ, 0xc0, !UPT ;  /* 0x00003fff04057892 */ /* 0x000fe4000f8ec03f */
[----:B------:R-:W-:Y:S02]  /*17d0*/  ULOP3.LUT UR4, UR46, 0x10000, URZ, 0xfc, !UPT ;  /* 0x000100002e047892 */ /* 0x000fe4000f8efc3f */
[----:B------:R-:W-:Y:S02]  /*17e0*/  ULOP3.LUT UR5, UR5, 0x10000, URZ, 0xfc, !UPT ;  /* 0x0001000005057892 */ /* 0x000fe4000f8efc3f */
[----:B------:R-:W-:Y:S02]  /*17f0*/  ULEA UR6, UR39, UR4, 0xb ;  /* 0x0000000427067291 */ /* 0x000fe4000f8e583f */
[----:B------:R-:W-:-:S05]  /*1800*/  ULEA UR7, UR39, UR5, 0xb ;  /* 0x0000000527077291 */ /* 0x000fca000f8e583f */
[----:B------:R-:W-:Y:S02]  /*1810*/  UMOV UR8, UR6 ;  /* 0x0000000600087c82 */ /* 0x000fe40008000000 */
[----:B------:R-:W-:Y:S02]  /*1820*/  UMOV UR10, UR7 ;  /* 0x00000007000a7c82 */ /* 0x000fe40008000000 */
[----:B------:R-:W-:Y:S01]  /*1830*/  HGMMA.64x256x16.F32 R24, gdesc[UR8], RZ, !UPT, gsb0 ;  /* 0x03e00000081879f0 */ /* 0x000fe2000c0008ff */
[----:B------:R-:W-:Y:S01]  /*1840*/  UIADD3 UR8, UR6, 0x400, URZ ;  /* 0x0000040006087890 */ /* 0x000fe2000fffe03f */
[----:B------:R-:W-:Y:S01]  /*1850*/  UMOV UR9, 0x40000040 ;  /* 0x4000004000097882 */ /* 0x000fe20000000000 */
[----:B------:R-:W-:Y:S02]  /*1860*/  WARPGROUP.DEPBAR.LE gsb0, 0x0 ;  /* 0x00008000000079c5 */ /* 0x000fe40000010000 */
[----:B------:R-:W-:Y:S01]  /*1870*/  STL.64 [R1], R24 ;  /* 0x0000001801007387 */ /* 0x000fe20000100a00 */
[----:B------:R-:W-:Y:S01]  /*1880*/  IMAD.MOV.U32 R235, RZ, RZ, R46 ;  /* 0x000000ffffeb7224 */ /* 0x000fe200078e002e */
[----:B------:R-:W-:Y:S01]  /*1890*/  MOV R234, R47 ;  /* 0x0000002f00ea7202 */ /* 0x000fe20000000f00 */
[----:B------:R-:W-:Y:S01]  /*18a0*/  IMAD.MOV.U32 R233, RZ, RZ, R48 ;  /* 0x000000ffffe97224 */ /* 0x000fe200078e0030 */
[----:B------:R-:W-:Y:S01]  /*18b0*/  STL.64 [R1+0x8], R26 ;  /* 0x0000081a01007387 */ /* 0x000fe20000100a00 */
        /* <DEDUP_REMOVED lines=59> */
[----:B0-----:R-:W-:Y:S01]  /*1c70*/  MOV R17, R135 ;  /* 0x0000008700117202 */ /* 0x001fe20000000f00 */
[----:B------:R-:W-:Y:S01]  /*1c80*/  IMAD.MOV.U32 R173, RZ, RZ, R89 ;  /* 0x000000ffffad7224 */ /* 0x000fe200078e0059 */
[----:B------:R-:W-:Y:S01]  /*1c90*/  MOV R13, R139 ;  /* 0x0000008b000d7202 */ /* 0x000fe20000000f00 */
[----:B------:R-:W-:Y:S01]  /*1ca0*/  IMAD.MOV.U32 R174, RZ, RZ, R90 ;  /* 0x000000ffffae7224 */ /* 0x000fe200078e005a */
[----:B------:R-:W-:Y:S01]  /*1cb0*/  MOV R9, R143 ;  /* 0x0000008f00097202 */ /* 0x000fe20000000f00 */
[----:B------:R-:W-:Y:S01]  /*1cc0*/  IMAD.MOV.U32 R176, RZ, RZ, R92 ;  /* 0x000000ffffb07224 */ /* 0x000fe200078e005c */
[----:B------:R-:W-:Y:S01]  /*1cd0*/  MOV R5, R147 ;  /* 0x0000009300057202 */ /* 0x000fe20000000f00 */
[----:B------:R-:W-:Y:S01]  /*1ce0*/  IMAD.MOV.U32 R177, RZ, RZ, R93 ;  /* 0x000000ffffb17224 */ /* 0x000fe200078e005d */
[----:B------:R0:W-:Y:S01]  /*1cf0*/  STL.64 [R1+0x50], R44 ;  /* 0x0000502c01007387 */ /* 0x0001e20000100a00 */
[----:B------:R-:W-:Y:S01]  /*1d00*/  IMAD.MOV.U32 R178, RZ, RZ, R94 ;  /* 0x000000ffffb27224 */ /* 0x000fe200078e005e */
[----:B-1----:R-:W-:Y:S01]  /*1d10*/  MOV R0, R151 ;  /* 0x0000009700007202 */ /* 0x002fe20000000f00 */
[----:B------:R-:W-:Y:S01]  /*1d20*/  IMAD.MOV.U32 R180, RZ, RZ, R96 ;  /* 0x000000ffffb47224 */ /* 0x000fe200078e0060 */
[----:B------:R-:W-:Y:S01]  /*1d30*/  STL [R1+0x580], R152 ;  /* 0x0005809801007387 */ /* 0x000fe20000100800 */
[----:B------:R-:W-:-:S02]  /*1d40*/  IMAD.MOV.U32 R181, RZ, RZ, R97 ;  /* 0x000000ffffb57224 */ /* 0x000fc400078e0061 */
[----:B------:R-:W-:Y:S02]  /*1d50*/  IMAD.MOV.U32 R182, RZ, RZ, R98 ;  /* 0x000000ffffb67224 */ /* 0x000fe400078e0062 */
[----:B------:R-:W-:Y:S02]  /*1d60*/  IMAD.MOV.U32 R184, RZ, RZ, R100 ;  /* 0x000000ffffb87224 */ /* 0x000fe400078e0064 */
[----:B------:R-:W-:Y:S02]  /*1d70*/  IMAD.MOV.U32 R185, RZ, RZ, R101 ;  /* 0x000000ffffb97224 */ /* 0x000fe400078e0065 */
[----:B------:R-:W-:Y:S02]  /*1d80*/  IMAD.MOV.U32 R186, RZ, RZ, R102 ;  /* 0x000000ffffba7224 */ /* 0x000fe400078e0066 */
[----:B------:R-:W-:Y:S02]  /*1d90*/  IMAD.MOV.U32 R188, RZ, RZ, R104 ;  /* 0x000000ffffbc7224 */ /* 0x000fe400078e0068 */
        /* <DEDUP_REMOVED lines=35> */
[----:B0-----:R-:W-:-:S06]  /*1fd0*/  WARPGROUP.ARRIVE ;  /* 0x00000000000079c5 */ /* 0x001fcc0000000000 */
[----:B------:R-:W-:Y:S03]  /*1fe0*/  HGMMA.64x256x16.F32 R24, gdesc[UR8], RZ, !UPT, gsb0 ;  /* 0x03e00000081879f0 */ /* 0x000fe6000c0008ff */
[----:B------:R-:W-:Y:S02]  /*1ff0*/  WARPGROUP.DEPBAR.LE gsb0, 0x0 ;  /* 0x00008000000079c5 */ /* 0x000fe40000010000 */
[----:B------:R-:W-:Y:S04]  /*2000*/  STL.64 [R1+0x578], R150 ;  /* 0x0005789601007387 */ /* 0x000fe80000100a00 */
        /* <DEDUP_REMOVED lines=20> */
[----:B------:R0:W-:Y:S04]  /*2150*/  STL.64 [R1+0x4d0], R108 ;  /* 0x0004d06c01007387 */ /* 0x0001e80000100a00 */
[----:B0-----:R-:W2:Y:S04]  /*2160*/  LDL.LU R108, [R1] ;  /* 0x00000000016c7983 */ /* 0x001ea80000300800 */
[----:B------:R-:W2:Y:S04]  /*2170*/  LDL.LU R109, [R1+0x4] ;  /* 0x00000400016d7983 */ /* 0x000ea80000300800 */
        /* <DEDUP_REMOVED lines=19> */
[----:B------:R-:W2:Y:S01]  /*22b0*/  LDL.LU R129, [R1+0x54] ;  /* 0x0000540001817983 */ /* 0x000ea20000300800 */
        /* <DEDUP_REMOVED lines=15> */
[----:B------:R-:W-:Y:S01]  /*23b0*/  UIADD3 UR8, UR6, 0x2, URZ ;  /* 0x0000000206087890 */ /* 0x000fe2000fffe03f */
[----:B------:R-:W-:Y:S01]  /*23c0*/  IMAD.MOV.U32 R140, RZ, RZ, R225 ;  /* 0x000000ffff8c7224 */ /* 0x000fe200078e00e1 */
[----:B------:R-:W-:Y:S01]  /*23d0*/  MOV R225, R11 ;  /* 0x0000000b00e17202 */ /* 0x000fe20000000f00 */
[----:B------:R-:W-:Y:S01]  /*23e0*/  IMAD.MOV.U32 R142, RZ, RZ, R223 ;  /* 0x000000ffff8e7224 */ /* 0x000fe200078e00df */
[----:B------:R-:W-:Y:S01]  /*23f0*/  UIADD3 UR10, UR7, 0x2, URZ ;  /* 0x00000002070a7890 */ /* 0x000fe2000fffe03f */
[----:B------:R-:W-:Y:S01]  /*2400*/  IMAD.MOV.U32 R143, RZ, RZ, R222 ;  /* 0x000000ffff8f7224 */ /* 0x000fe200078e00de */
[----:B------:R-:W-:Y:S01]  /*2410*/  UMOV UR9, 0x40000040 ;  /* 0x4000004000097882 */ /* 0x000fe20000000000 */
[----:B------:R-:W-:Y:S01]  /*2420*/  IMAD.MOV.U32 R144, RZ, RZ, R221 ;  /* 0x000000ffff907224 */ /* 0x000fe200078e00dd */
[----:B------:R-:W-:Y:S01]  /*2430*/  MOV R221, R15 ;  /* 0x0000000f00dd7202 */ /* 0x000fe20000000f00 */
[----:B------:R-:W-:Y:S01]  /*2440*/  IMAD.MOV.U32 R146, RZ, RZ, R219 ;  /* 0x000000ffff927224 */ /* 0x000fe200078e00db */
[----:B------:R-:W-:Y:S01]  /*2450*/  UMOV UR11, 0x40000040 ;  /* 0x40000040000b7882 */ /* 0x000fe20000000000 */
[----:B------:R-:W-:-:S02]  /*2460*/  IMAD.MOV.U32 R147, RZ, RZ, R218 ;  /* 0x000000ffff937224 */ /* 0x000fc400078e00da */
[----:B------:R-:W-:Y:S01]  /*2470*/  IMAD.MOV.U32 R148, RZ, RZ, R217 ;  /* 0x000000ffff947224 */ /* 0x000fe200078e00d9 */
[----:B------:R-:W-:Y:S01]  /*2480*/  MOV R217, R19 ;  /* 0x0000001300d97202 */ /* 0x000fe20000000f00 */
[----:B------:R-:W-:Y:S02]  /*2490*/  IMAD.MOV.U32 R150, RZ, RZ, R215 ;  /* 0x000000ffff967224 */ /* 0x000fe400078e00d7 */
[----:B------:R-:W-:Y:S02]  /*24a0*/  IMAD.MOV.U32 R151, RZ, RZ, R214 ;  /* 0x000000ffff977224 */ /* 0x000fe400078e00d6 */
[----:B------:R-:W-:Y:S01]  /*24b0*/  IMAD.MOV.U32 R152, RZ, RZ, R213 ;  /* 0x000000ffff987224 */ /* 0x000fe200078e00d5 */
[----:B------:R-:W-:Y:S01]  /*24c0*/  MOV R213, R23 ;  /* 0x0000001700d57202 */ /* 0x000fe20000000f00 */
        /* <DEDUP_REMOVED lines=16> */
[----:B------:R-:W-:-:S06]  /*25d0*/  IMAD.MOV.U32 R235, RZ, RZ, R0 ;  /* 0x000000ffffeb7224 */ /* 0x000fcc00078e0000 */
[----:B--2---:R-:W-:-:S06]  /*25e0*/  WARPGROUP.ARRIVE ;  /* 0x00000000000079c5 */ /* 0x004fcc0000000000 */
[----:B------:R-:W-:Y:S03]  /*25f0*/  HGMMA.64x256x16.F32 R108, gdesc[UR8], R108, gsb0 ;  /* 0x03e00000086c79f0 */ /* 0x000fe6000800086c */
[----:B------:R-:W-:Y:S02]  /*2600*/  WARPGROUP.DEPBAR.LE gsb0, 0x0 ;  /* 0x00008000000079c5 */ /* 0x000fe40000010000 */
[----:B------:R-:W-:Y:S04]  /*2610*/  STL.64 [R1], R108 ;  /* 0x0000006c01007387 */ /* 0x000fe80000100a00 */
        /* <DEDUP_REMOVED lines=63> */
[----:B0-----:R-:W2:Y:S04]  /*2a10*/  LDL.LU R152, [R1+0x580] ;  /* 0x0005800001987983 */ /* 0x001ea80000300800 */
[----:B------:R-:W3:Y:S04]  /*2a20*/  LDL.LU.64 R150, [R1+0x578] ;  /* 0x0005780001967983 */ /* 0x000ee80000300a00 */
        /* <DEDUP_REMOVED lines=20> */
[----:B------:R-:W3:Y:S01]  /*2b70*/  LDL.LU.64 R108, [R1+0x4d0] ;  /* 0x0004d000016c7983 */ /* 0x000ee20000300a00 */
[----:B------:R-:W-:Y:S01]  /*2b80*/  UIADD3 UR8, UR6, 0x402, URZ ;  /* 0x0000040206087890 */ /* 0x000fe2000fffe03f */
[----:B------:R-:W-:Y:S01]  /*2b90*/  UMOV UR9, 0x40000040 ;  /* 0x4000004000097882 */ /* 0x000fe20000000000 */
[----:B---3--:R-:W-:-:S07]  /*2ba0*/  WARPGROUP.ARRIVE ;  /* 0x00000000000079c5 */ /* 0x008fce0000000000 */
[----:B------:R-:W-:Y:S03]  /*2bb0*/  HGMMA.64x256x16.F32 R24, gdesc[UR8], R24, gsb0 ;  /* 0x03e00000081879f0 */ /* 0x000fe60008000818 */
        /* <DEDUP_REMOVED lines=65> */
[----:B0-----:R-:W3:Y:S04]  /*2fd0*/  LDL.LU.64 R24, [R1] ;  /* 0x0000000001187983 */ /* 0x001ee80000300a00 */
        /* <DEDUP_REMOVED lines=63> */
[----:B------:R-:W-:-:S02]  /*33d0*/  UIADD3 UR8, UR6, 0x4, URZ ;  /* 0x0000000406087890 */ /* 0x000fc4000fffe03f */
[----:B------:R-:W-:Y:S01]  /*33e0*/  UIADD3 UR10, UR7, 0x4, URZ ;  /* 0x00000004070a7890 */ /* 0x000fe2000fffe03f */
[----:B------:R-:W-:Y:S01]  /*33f0*/  UMOV UR9, 0x40000040 ;  /* 0x4000004000097882 */ /* 0x000fe20000000000 */
[----:B------:R-:W-:Y:S01]  /*3400*/  UMOV UR11, 0x40000040 ;  /* 0x40000040000b7882 */ /* 0x000fe20000000000 */
[----:B---3--:R-:W-:-:S06]  /*3410*/  WARPGROUP.ARRIVE ;  /* 0x00000000000079c5 */ /* 0x008fcc0000000000 */
[----:B------:R-:W-:Y:S03]  /*3420*/  HGMMA.64x256x16.F32 R24, gdesc[UR8], R24, gsb0 ;  /* 0x03e00000081879f0 */ /* 0x000fe60008000818 */
        /* <DEDUP_REMOVED lines=41> */
[----:B------:R0:W-:Y:S01]  /*36c0*/  STL.64 [R1+0x50], R44 ;  /* 0x0000502c01007387 */ /* 0x0001e20000100a00 */
[----:B------:R-:W-:Y:S01]  /*36d0*/  IMAD.MOV.U32 R209, RZ, RZ, R125 ;  /* 0x000000ffffd17224 */ /* 0x000fe200078e007d */
[----:B------:R-:W-:Y:S01]  /*36e0*/  MOV R195, R111 ;  /* 0x0000006f00c37202 */ /* 0x000fe20000000f00 */
[----:B------:R-:W-:Y:S01]  /*36f0*/  IMAD.MOV.U32 R206, RZ, RZ, R122 ;  /* 0x000000ffffce7224 */ /* 0x000fe200078e007a */
[----:B------:R-:W3:Y:S01]  /*3700*/  LDL.LU.64 R150, [R1+0x4c8] ;  /* 0x0004c80001967983 */ /* 0x000ee20000300a00 */
        /* <DEDUP_REMOVED lines=64> */
[----:B------:R-:W-:-:S02]  /*3b10*/  IMAD.MOV.U32 R162, RZ, RZ, R78 ;  /* 0x000000ffffa27224 */ /* 0x000fc400078e004e */
[----:B------:R-:W-:Y:S01]  /*3b20*/  IMAD.MOV.U32 R160, RZ, RZ, R76 ;  /* 0x000000ffffa07224 */ /* 0x000fe200078e004c */
[----:B------:R-:W3:Y:S01]  /*3b30*/  LDL.LU.64 R116, [R1+0x440] ;  /* 0x0004400001747983 */ /* 0x000ee20000300a00 */
[----:B------:R-:W-:Y:S02]  /*3b40*/  IMAD.MOV.U32 R161, RZ, RZ, R77 ;  /* 0x000000ffffa17224 */ /* 0x000fe400078e004d */
[----:B------:R-:W-:Y:S01]  /*3b50*/  IMAD.MOV.U32 R158, RZ, RZ, R74 ;  /* 0x000000ffff9e7224 */ /* 0x000fe200078e004a */
[----:B------:R-:W3:Y:S01]  /*3b60*/  LDL.LU.64 R114, [R1+0x438] ;  /* 0x0004380001727983 */ /* 0x000ee20000300a00 */
[----:B------:R-:W-:Y:S02]  /*3b70*/  IMAD.MOV.U32 R156, RZ, RZ, R72 ;  /* 0x000000ffff9c7224 */ /* 0x000fe400078e0048 */
        /* <DEDUP_REMOVED lines=29> */
[----:B------:R-:W-:-:S03]  /*3d50*/  IMAD.MOV.U32 R0, RZ, RZ, R46 ;  /* 0x000000ffff007224 */ /* 0x000fc600078e002e */
        /* <DEDUP_REMOVED lines=24> */
[----:B0-----:R-:W3:Y:S04]  /*3ee0*/  LDL.LU.64 R44, [R1+0x320] ;  /* 0x00032000012c7983 */ /* 0x001ee80000300a00 */
        /* <DEDUP_REMOVED lines=11> */
[----:B------:R-:W-:-:S02]  /*3fa0*/  UMOV UR9, 0x40000040 ;  /* 0x4000004000097882 */ /* 0x000fc40000000000 */
[----:B--2---:R-:W-:Y:S01]  /*3fb0*/  STL [R1+0x2b8], R152 ;  /* 0x0002b89801007387 */ /* 0x004fe20000100800 */
[----:B---3--:R-:W-:-:S06]  /*3fc0*/  WARPGROUP.ARRIVE ;  /* 0x00000000000079c5 */ /* 0x008fcc0000000000 */
        /* <DEDUP_REMOVED lines=62> */
[----:B------:R-:W-:-:S02]  /*43b0*/  IMAD.MOV.U32 R146, RZ, RZ, R224 ;  /* 0x000000ffff927224 */ /* 0x000fc400078e00e0 */
[----:B------:R-:W-:Y:S02]  /*43c0*/  IMAD.MOV.U32 R147, RZ, RZ, R223 ;  /* 0x000000ffff937224 */ /* 0x000fe400078e00df */
[----:B------:R-:W-:Y:S01]  /*43d0*/  IMAD.MOV.U32 R148, RZ, RZ, R222 ;  /* 0x000000ffff947224 */ /* 0x000fe200078e00de */
[----:B------:R-:W-:Y:S01]  /*43e0*/  MOV R222, R19 ;  /* 0x0000001300de7202 */ /* 0x000fe20000000f00 */
[----:B------:R-:W-:Y:S02]  /*43f0*/  IMAD.MOV.U32 R150, RZ, RZ, R220 ;  /* 0x000000ffff967224 */ /* 0x000fe400078e00dc */
[----:B------:R-:W-:Y:S02]  /*4400*/  IMAD.MOV.U32 R151, RZ, RZ, R219 ;  /* 0x000000ffff977224 */ /* 0x000fe400078e00db */
[----:B------:R-:W-:Y:S01]  /*4410*/  IMAD.MOV.U32 R152, RZ, RZ, R218 ;  /* 0x000000ffff987224 */ /* 0x000fe200078e00da */
[----:B------:R-:W-:Y:S01]  /*4420*/  MOV R218, R23 ;  /* 0x0000001700da7202 */ /* 0x000fe20000000f00 */
[----:B------:R-:W-:-:S02]  /*4430*/  IMAD.MOV.U32 R130, RZ, RZ, R0 ;  /* 0x000000ffff827224 */ /* 0x000fc400078e0000 */
[----:B------:R-:W-:Y:S01]  /*4440*/  IMAD.MOV.U32 R131, RZ, RZ, R17 ;  /* 0x000000ffff837224 */ /* 0x000fe200078e0011 */
[----:B------:R-:W-:Y:S01]  /*4450*/  UIADD3 UR8, UR6, 0x6, URZ ;  /* 0x0000000606087890 */ /* 0x000fe2000fffe03f */
[----:B------:R-:W-:Y:S01]  /*4460*/  IMAD.MOV.U32 R132, RZ, RZ, R16 ;  /* 0x000000ffff847224 */ /* 0x000fe200078e0010 */
[----:B------:R-:W-:Y:S01]  /*4470*/  UIADD3 UR10, UR7, 0x6, URZ ;  /* 0x00000006070a7890 */ /* 0x000fe2000fffe03f */
[----:B------:R-:W-:Y:S01]  /*4480*/  IMAD.MOV.U32 R134, RZ, RZ, R2 ;  /* 0x000000ffff867224 */ /* 0x000fe200078e0002 */
[----:B------:R-:W-:Y:S01]  /*4490*/  UMOV UR9, 0x40000040 ;  /* 0x4000004000097882 */ /* 0x000fe20000000000 */
[----:B------:R-:W-:Y:S01]  /*44a0*/  IMAD.MOV.U32 R219, RZ, RZ, R22 ;  /* 0x000000ffffdb7224 */ /* 0x000fe200078e0016 */
[----:B------:R-:W-:Y:S01]  /*44b0*/  UMOV UR11, 0x40000040 ;  /* 0x40000040000b7882 */ /* 0x000fe20000000000 */
[----:B------:R-:W-:Y:S01]  /*44c0*/  IMAD.MOV.U32 R220, RZ, RZ, R21 ;  /* 0x000000ffffdc7224 */ /* 0x000fe200078e0015 */
[----:B------:R0:W5:Y:S01]  /*44d0*/  LDL.LU R0, [R1+0x2cc] ;  /* 0x0002cc0001007983 */ /* 0x0001620000300800 */
[----:B------:R-:W-:-:S02]  /*44e0*/  IMAD.MOV.U32 R221, RZ, RZ, R20 ;  /* 0x000000ffffdd7224 */ /* 0x000fc400078e0014 */
[----:B------:R-:W-:Y:S01]  /*44f0*/  IMAD.MOV.U32 R223, RZ, RZ, R18 ;  /* 0x000000ffffdf7224 */ /* 0x000fe200078e0012 */
[----:B------:R0:W5:Y:S01]  /*4500*/  LDL.LU R17, [R1+0x2c8] ;  /* 0x0002c80001117983 */ /* 0x0001620000300800 */
[----:B------:R-:W-:Y:S02]  /*4510*/  IMAD.MOV.U32 R224, RZ, RZ, R15 ;  /* 0x000000ffffe07224 */ /* 0x000fe400078e000f */
[----:B------:R-:W-:Y:S01]  /*4520*/  IMAD.MOV.U32 R225, RZ, RZ, R14 ;  /* 0x000000ffffe17224 */ /* 0x000fe200078e000e */
[----:B------:R0:W5:Y:S01]  /*4530*/  LDL.LU R16, [R1+0x2c4] ;  /* 0x0002c40001107983 */ /* 0x0001620000300800 */
[----:B------:R-:W-:Y:S02]  /*4540*/  IMAD.MOV.U32 R227, RZ, RZ, R12 ;  /* 0x000000ffffe37224 */ /* 0x000fe400078e000c */
[----:B------:R-:W-:Y:S01]  /*4550*/  IMAD.MOV.U32 R228, RZ, RZ, R11 ;  /* 0x000000ffffe47224 */ /* 0x000fe200078e000b */
[----:B------:R0:W5:Y:S01]  /*4560*/  LDL.LU R3, [R1+0x2c0] ;  /* 0x0002c00001037983 */ /* 0x0001620000300800 */
[----:B------:R-:W-:-:S02]  /*4570*/  IMAD.MOV.U32 R229, RZ, RZ, R10 ;  /* 0x000000ffffe57224 */ /* 0x000fc400078e000a */
[----:B------:R-:W-:Y:S01]  /*4580*/  IMAD.MOV.U32 R231, RZ, RZ, R8 ;  /* 0x000000ffffe77224 */ /* 0x000fe200078e0008 */
[----:B------:R0:W5:Y:S01]  /*4590*/  LDL.LU R2, [R1+0x2bc] ;  /* 0x0002bc0001027983 */ /* 0x0001620000300800 */
        /* <DEDUP_REMOVED lines=70> */
[----:B-1----:R0:W5:Y:S04]  /*4a00*/  LDL.LU R152, [R1+0x2b8] ;  /* 0x0002b80001987983 */ /* 0x0021680000300800 */
[----:B------:R-:W2:Y:S04]  /*4a10*/  LDL.LU.64 R150, [R1+0x2b0] ;  /* 0x0002b00001967983 */ /* 0x000ea80000300a00 */
        /* <DEDUP_REMOVED lines=20> */
[----:B------:R-:W2:Y:S01]  /*4b60*/  LDL.LU.64 R108, [R1+0x208] ;  /* 0x00020800016c7983 */ /* 0x000ea20000300a00 */
[----:B------:R-:W-:Y:S01]  /*4b70*/  UIADD3 UR8, UR6, 0x406, URZ ;  /* 0x0000040606087890 */ /* 0x000fe2000fffe03f */
[----:B------:R-:W-:Y:S01]  /*4b80*/  UMOV UR9, 0x40000040 ;  /* 0x4000004000097882 */ /* 0x000fe20000000000 */
[----:B--2---:R-:W-:-:S07]  /*4b90*/  WARPGROUP.ARRIVE ;  /* 0x00000000000079c5 */ /* 0x004fce0000000000 */
[----:B------:R-:W-:Y:S03]  /*4ba0*/  HGMMA.64x256x16.F32 R24, gdesc[UR8], R24, gsb0 ;  /* 0x03e00000081879f0 */ /* 0x000fe60008000818 */
[----:B------:R-:W-:Y:S02]  /*4bb0*/  WARPGROUP.DEPBAR.LE gsb0, 0x0 ;  /* 0x00008000000079c5 */ /* 0x000fe40000010000 */
[----:B0-----:R-:W-:Y:S05]  /*4bc0*/  @!P1 BRA `(.L_x_22) ;  /* 0x0000004000d09947 */ /* 0x001fea0003800000 */
[----:B------:R-:W-:Y:S01]  /*4bd0*/  UIADD3 UR7, UR39, 0x1, URZ ;  /* 0x0000000127077890 */ /* 0x000fe2000fffe03f */
[----:B-----5:R-:W-:Y:S01]  /*4be0*/  R2UR UR6, R3 ;  /* 0x00000000030672ca */ /* 0x020fe200000e0000 */
[----:B------:R-:W-:Y:S02]  /*4bf0*/  UMOV UR12, UR39 ;  /* 0x00000027000c7c82 */ /* 0x000fe40008000000 */
[----:B------:R-:W-:-:S04]  /*4c00*/  UISETP.NE.AND UP0, UPT, UR7, 0x5, UPT ;  /* 0x000000050700788c */ /* 0x000fc8000bf05270 */
[----:B------:R-:W-:Y:S02]  /*4c10*/  USEL UR8, URZ, 0x1, UP0 ;  /* 0x000000013f087887 */ /* 0x000fe40008000000 */
[----:B------:R-:W-:Y:S02]  /*4c20*/  USEL UR7, UR7, URZ, UP0 ;  /* 0x0000003f07077287 */ /* 0x000fe40008000000 */
[----:B------:R-:W-:-:S06]  /*4c30*/  ULOP3.LUT UR8, UR38, UR8, URZ, 0x3c, !UPT ;  /* 0x0000000826087292 */ /* 0x000fcc000f8e3c3f */
[----:B------:R-:W-:-:S07]  /*4c40*/  IMAD.U32 R3, RZ, RZ, UR8 ;  /* 0x00000008ff037e24 */ /* 0x000fce000f8e00ff */
.L_x_29:
[----:B------:R-:W-:Y:S05]  /*4c50*/  @!P0 BRA `(.L_x_23) ;  /* 0x0000000000048947 */ /* 0x000fea0003800000 */
[----:B------:R-:W-:Y:S01]  /*4c60*/  BPT.TRAP 0x1 ;  /* 0x000000040000795c */ /* 0x000fe20000300000 */
.L_x_23:
[----:B------:R-:W0:Y:S01]  /*4c70*/  S2UR UR9, SR_CgaCtaId ;  /* 0x00000000000979c3 */ /* 0x000e220000008800 */
[----:B------:R-:W-:Y:S01]  /*4c80*/  UMOV UR8, 0x400 ;  /* 0x0000040000087882 */ /* 0x000fe20000000000 */
[----:B------:R-:W-:Y:S02]  /*4c90*/  MOV R4, UR7 ;  /* 0x0000000700047c02 */ /* 0x000fe40008000f00 */
[----:B------:R-:W-:Y:S01]  /*4ca0*/  SHF.L.U32 R5, R3, 0x1f, RZ ;  /* 0x0000001f03057819 */ /* 0x000fe200000006ff */
[----:B0-----:R-:W-:-:S06]  /*4cb0*/  ULEA UR8, UR9, UR8, 0x18 ;  /* 0x0000000809087291 */ /* 0x001fcc000f8ec03f */
[----:B------:R-:W-:-:S04]  /*4cc0*/  IMAD.U32 R0, RZ, RZ, UR8 ;  /* 0x00000008ff007e24 */ /* 0x000fc8000f8e00ff */
[----:B------:R-:W-:-:S04]  /*4cd0*/  IMAD R4, R4, 0x8, R0 ;  /* 0x0000000804047824 */ /* 0x000fc800078e0200 */
[----:B------:R0:W1:Y:S01]  /*4ce0*/  SYNCS.PHASECHK.TRANS64.TRYWAIT P1, [R4+URZ], R5 ;  /* 0x00000005040075a7 */ /* 0x000062000802017f */
[----:B------:R-:W-:Y:S05]  /*4cf0*/  @!P0 BRA `(.L_x_24) ;  /* 0x0000000000048947 */ /* 0x000fea0003800000 */
[----:B------:R-:W-:Y:S01]  /*4d00*/  BPT.TRAP 0x1 ;  /* 0x000000040000795c */ /* 0x000fe20000300000 */
.L_x_24:
[----:B-1----:R-:W-:Y:S05]  /*4d10*/  @P1 BRA `(.L_x_25) ;  /* 0x0000000000081947 */ /* 0x002fea0003800000 */
[----:B------:R-:W1:Y:S02]  /*4d20*/  SYNCS.PHASECHK.TRANS64.TRYWAIT P1, [R4+URZ], R5 ;  /* 0x00000005040075a7 */ /* 0x000e64000802017f */
[----:B-1----:R-:W-:Y:S05]  /*4d30*/  @!P1 BRA `(.L_x_26) ;  /* 0x00000174006c9947 */ /* 0x002fea0003800000 */
.L_x_25:
        /* <DEDUP_REMOVED lines=64> */
[----:B--2---:R-:W2:Y:S04]  /*5140*/  LDL.LU.64 R24, [R1] ;  /* 0x0000000001187983 */ /* 0x004ea80000300a00 */
        /* <DEDUP_REMOVED lines=63> */
[----:B------:R-:W-:-:S02]  /*5540*/  ULEA UR13, UR7, UR4, 0xb ;  /* 0x00000004070d7291 */ /* 0x000fc4000f8e583f */
[----:B------:R-:W-:Y:S01]  /*5550*/  ULEA UR14, UR7, UR5, 0xb ;  /* 0x00000005070e7291 */ /* 0x000fe2000f8e583f */
[----:B------:R-:W-:Y:S01]  /*5560*/  STL [R1+0x2cc], R17 ;  /* 0x0002cc1101007387 */ /* 0x000fe20000100800 */
[----:B------:R-:W-:Y:S01]  /*5570*/  UMOV UR9, 0x40000040 ;  /* 0x4000004000097882 */ /* 0x000fe20000000000 */
[----:B------:R-:W-:Y:S02]  /*5580*/  UMOV UR11, 0x40000040 ;  /* 0x40000040000b7882 */ /* 0x000fe40000000000 */
[----:B------:R-:W-:Y:S01]  /*5590*/  UMOV UR8, UR13 ;  /* 0x0000000d00087c82 */ /* 0x000fe20008000000 */
[----:B------:R-:W-:Y:S01]  /*55a0*/  STL [R1+0x2c8], R16 ;  /* 0x0002c81001007387 */ /* 0x000fe20000100800 */
[----:B------:R-:W-:-:S03]  /*55b0*/  UMOV UR10, UR14 ;  /* 0x0000000e000a7c82 */ /* 0x000fc60008000000 */
[----:B------:R-:W-:Y:S04]  /*55c0*/  STL [R1+0x2c4], R3 ;  /* 0x0002c40301007387 */ /* 0x000fe80000100800 */
[----:B------:R3:W-:Y:S04]  /*55d0*/  STL [R1+0x2c0], R2 ;  /* 0x0002c00201007387 */ /* 0x0007e80000100800 */
[----:B------:R4:W-:Y:S01]  /*55e0*/  STL [R1+0x2bc], R0 ;  /* 0x0002bc0001007387 */ /* 0x0009e20000100800 */
[----:B--2---:R-:W-:-:S06]  /*55f0*/  WARPGROUP.ARRIVE ;  /* 0x00000000000079c5 */ /* 0x004fcc0000000000 */
[----:B------:R-:W-:Y:S03]  /*5600*/  HGMMA.64x256x16.F32 R24, gdesc[UR8], R24, gsb0 ;  /* 0x03e00000081879f0 */ /* 0x000fe60008000818 */
[----:B------:R-:W-:Y:S02]  /*5610*/  WARPGROUP.DEPBAR.LE gsb0, 0x0 ;  /* 0x00008000000079c5 */ /* 0x000fe40000010000 */
[----:B------:R-:W-:Y:S01]  /*5620*/  STL.64 [R1], R24 ;  /* 0x0000001801007387 */ /* 0x000fe20000100a00 */
[----:B---3--:R-:W-:Y:S01]  /*5630*/  IMAD.MOV.U32 R2, RZ, RZ, R150 ;  /* 0x000000ffff027224 */ /* 0x008fe200078e0096 */
[----:B----4-:R-:W-:Y:S01]  /*5640*/  MOV R0, R151 ;  /* 0x0000009700007202 */ /* 0x010fe20000000f00 */
[----:B------:R-:W-:Y:S01]  /*5650*/  IMAD.MOV.U32 R3, RZ, RZ, R149 ;  /* 0x000000ffff037224 */ /* 0x000fe200078e0095 */
[----:B------:R-:W-:Y:S01]  /*5660*/  STL.64 [R1+0x8], R26 ;  /* 0x0000081a01007387 */ /* 0x000fe20000100a00 */
[----:B01----:R-:W-:Y:S01]  /*5670*/  MOV R4, R148 ;  /* 0x0000009400047202 */ /* 0x003fe20000000f00 */
[----:B------:R-:W-:Y:S01]  /*5680*/  IMAD.MOV.U32 R6, RZ, RZ, R146 ;  /* 0x000000ffff067224 */ /* 0x000fe200078e0092 */
[----:B------:R-:W-:Y:S01]  /*5690*/  MOV R7, R145 ;  /* 0x0000009100077202 */ /* 0x000fe20000000f00 */
        /* <DEDUP_REMOVED lines=36> */
[----:B------:R-:W2:Y:S01]  /*58e0*/  LDL.LU.64 R150, [R1+0x780] ;  /* 0x0007800001967983 */ /* 0x000ea20000300a00 */
        /* <DEDUP_REMOVED lines=96> */
[----:B------:R-:W-:-:S03]  /*5ef0*/  IMAD.MOV.U32 R234, RZ, RZ, R47 ;  /* 0x000000ffffea7224 */ /* 0x000fc600078e002f */
        /* <DEDUP_REMOVED lines=28> */
[----:B0-----:R-:W2:Y:S04]  /*60c0*/  LDL.LU.64 R44, [R1+0x5d8] ;  /* 0x0005d800012c7983 */ /* 0x001ea80000300a00 */
        /* <DEDUP_REMOVED lines=11> */
[----:B------:R-:W-:-:S02]  /*6180*/  UMOV UR9, 0x40000040 ;  /* 0x4000004000097882 */ /* 0x000fc40000000000 */
[----:B------:R-:W-:Y:S01]  /*6190*/  STL [R1+0x580], R152 ;  /* 0x0005809801007387 */ /* 0x000fe20000100800 */
[----:B--2---:R-:W-:-:S06]  /*61a0*/  WARPGROUP.ARRIVE ;  /* 0x00000000000079c5 */ /* 0x004fcc0000000000 */
        /* <DEDUP_REMOVED lines=75> */
[----:B------:R-:W-:Y:S01]  /*6660*/  IMAD.MOV.U32 R152, RZ, RZ, R213 ;  /* 0x000000ffff987224 */ /* 0x000fe200078e00d5 */
[----:B------:R-:W-:Y:S01]  /*6670*/  MOV R213, R23 ;  /* 0x0000001700d57202 */ /* 0x000fe20000000f00 */
        /* <DEDUP_REMOVED lines=14> */
[----:B------:R-:W-:Y:S01]  /*6760*/  IMAD.MOV.U32 R235, RZ, RZ, R0 ;  /* 0x000000ffffeb7224 */ /* 0x000fe200078e0000 */
[----:B------:R-:W-:Y:S02]  /*6770*/  UIADD3 UR8, UR13, 0x2, URZ ;  /* 0x000000020d087890 */ /* 0x000fe4000fffe03f */
[----:B------:R-:W-:Y:S01]  /*6780*/  UIADD3 UR10, UR14, 0x2, URZ ;  /* 0x000000020e0a7890 */ /* 0x000fe2000fffe03f */
[----:B------:R-:W-:Y:S01]  /*6790*/  UMOV UR9, 0x40000040 ;  /* 0x4000004000097882 */ /* 0x000fe20000000000 */
[----:B------:R-:W-:Y:S01]  /*67a0*/  UMOV UR11, 0x40000040 ;  /* 0x40000040000b7882 */ /* 0x000fe20000000000 */
        /* <DEDUP_REMOVED lines=236> */
[----:B------:R-:W-:Y:S01]  /*7670*/  STL.64 [R1+0x30], R36 ;  /* 0x0000302401007387 */ /* 0x000fe20000100a00 */
[----:B------:R-:W-:-:S03]  /*7680*/  IMAD.MOV.U32 R5, RZ, RZ, R150 ;  /* 0x000000ffff057224 */ /* 0x000fc600078e0096 */
[----:B------:R-:W-:Y:S01]  /*7690*/  STL.64 [R1+0x38], R38 ;  /* 0x0000382601007387 */ /* 0x000fe20000100a00 */
[----:B------:R-:W-:-:S03]  /*76a0*/  IMAD.MOV.U32 R4, RZ, RZ, R151 ;  /* 0x000000ffff047224 */ /* 0x000fc600078e0097 */
[----:B------:R-:W-:Y:S01]  /*76b0*/  STL.64 [R1+0x40], R40 ;  /* 0x0000402801007387 */ /* 0x000fe20000100a00 */
[----:B------:R-:W-:Y:S01]  /*76c0*/  IMAD.MOV.U32 R7, RZ, RZ, R148 ;  /* 0x000000ffff077224 */ /* 0x000fe200078e0094 */
[----:B------:R-:W-:Y:S02]  /*76d0*/  MOV R6, R149 ;  /* 0x0000009500067202 */ /* 0x000fe40000000f00 */
[----:B------:R-:W-:Y:S01]  /*76e0*/  STL.64 [R1+0x48], R42 ;  /* 0x0000482a01007387 */ /* 0x000fe20000100a00 */
[----:B------:R-:W-:Y:S01]  /*76f0*/  MOV R9, R146 ;  /* 0x0000009200097202 */ /* 0x000fe20000000f00 */
[----:B------:R-:W-:Y:S02]  /*7700*/  IMAD.MOV.U32 R8, RZ, RZ, R147 ;  /* 0x000000ffff087224 */ /* 0x000fe400078e0093 */
[----:B------:R0:W-:Y:S01]  /*7710*/  STL.64 [R1+0x50], R44 ;  /* 0x0000502c01007387 */ /* 0x0001e20000100a00 */
[----:B------:R-:W-:-:S03]  /*7720*/  IMAD.MOV.U32 R11, RZ, RZ, R144 ;  /* 0x000000ffff0b7224 */ /* 0x000fc600078e0090 */
[----:B------:R-:W3:Y:S01]  /*7730*/  LDL.LU.64 R150, [R1+0x4c8] ;  /* 0x0004c80001967983 */ /* 0x000ee20000300a00 */
[----:B------:R-:W-:Y:S01]  /*7740*/  IMAD.MOV.U32 R10, RZ, RZ, R145 ;  /* 0x000000ffff0a7224 */ /* 0x000fe200078e0091 */
[----:B------:R-:W-:Y:S02]  /*7750*/  MOV R12, R143 ;  /* 0x0000008f000c7202 */ /* 0x000fe40000000f00 */
[----:B------:R-:W3:Y:S01]  /*7760*/  LDL.LU.64 R148, [R1+0x4c0] ;  /* 0x0004c00001947983 */ /* 0x000ee20000300a00 */
[----:B------:R-:W-:Y:S01]  /*7770*/  IMAD.MOV.U32 R13, RZ, RZ, R142 ;  /* 0x000000ffff0d7224 */ /* 0x000fe200078e008e */
[----:B------:R-:W-:Y:S02]  /*7780*/  MOV R15, R140 ;  /* 0x0000008c000f7202 */ /* 0x000fe40000000f00 */
[----:B------:R-:W3:Y:S01]  /*7790*/  LDL.LU.64 R146, [R1+0x4b8] ;  /* 0x0004b80001927983 */ /* 0x000ee20000300a00 */
[----:B------:R-:W-:-:S03]  /*77a0*/  IMAD.MOV.U32 R14, RZ, RZ, R141 ;  /* 0x000000ffff0e7224 */ /* 0x000fc600078e008d */
[----:B------:R-:W3:Y:S01]  /*77b0*/  LDL.LU.64 R144, [R1+0x4b0] ;  /* 0x0004b00001907983 */ /* 0x000ee20000300a00 */
[----:B------:R-:W-:Y:S01]  /*77c0*/  IMAD.MOV.U32 R19, RZ, RZ, R138 ;  /* 0x000000ffff137224 */ /* 0x000fe200078e008a */
[----:B------:R-:W-:Y:S01]  /*77d0*/  MOV R20, R137 ;  /* 0x0000008900147202 */ /* 0x000fe20000000f00 */
[----:B------:R-:W-:Y:S01]  /*77e0*/  IMAD.MOV.U32 R18, RZ, RZ, R139 ;  /* 0x000000ffff127224 */ /* 0x000fe200078e008b */
        /* <DEDUP_REMOVED lines=136> */
[----:B------:R-:W-:-:S03]  /*8070*/  IMAD.MOV.U32 R17, RZ, RZ, R46 ;  /* 0x000000ffff117224 */ /* 0x000fc600078e002e */
        /* <DEDUP_REMOVED lines=113> */
[----:B------:R0:W5:Y:S05]  /*8790*/  LDL.LU R0, [R1+0x2bc] ;  /* 0x0002bc0001007983 */ /* 0x00016a0000300800 */
        /* <DEDUP_REMOVED lines=96> */
[----:B------:R-:W-:Y:S01]  /*8da0*/  BPT.TRAP 0x1 ;  /* 0x000000040000795c */ /* 0x000fe20000300000 */
.L_x_27:
[----:B-----5:R-:W-:Y:S01]  /*8db0*/  ISETP.NE.AND P1, PT, R17, RZ, PT ;  /* 0x000000ff1100720c */ /* 0x020fe20003f25270 */
[----:B------:R-:W-:Y:S01]  /*8dc0*/  IMAD.U32 R4, RZ, RZ, UR12 ;  /* 0x0000000cff047e24 */ /* 0x000fe2000f8e00ff */
[----:B------:R-:W-:-:S11]  /*8dd0*/  UISETP.GT.U32.AND UP0, UPT, UR40, 0x1, UPT ;  /* 0x000000012800788c */ /* 0x000fd6000bf04070 */
[----:B------:R-:W-:-:S05]  /*8de0*/  @P1 LEA R4, R4, R0, 0x3 ;  /* 0x0000000004041211 */ /* 0x000fca00078e18ff */
[----:B------:R-:W-:-:S05]  /*8df0*/  @P1 VIADD R4, R4, 0x28 ;  /* 0x0000002804041836 */ /* 0x000fca0000000000 */
[----:B------:R-:W-:-:S04]  /*8e00*/  @P1 PRMT R4, R152, 0x654, R4 ;  /* 0x0000065498041816 */ /* 0x000fc80000000004 */
[----:B------:R0:W-:Y:S01]  /*8e10*/  @P1 SYNCS.ARRIVE.TRANS64.RED.A1T0 RZ, [R4+URZ], RZ ;  /* 0x000000ff04ff19a7 */ /* 0x0001e2000810043f */
[----:B------:R-:W-:-:S13]  /*8e20*/  PLOP3.LUT P1, PT, PT, PT, UP0, 0x80, 0x0 ;  /* 0x000000000000781c */ /* 0x000fda0003f2f008 */
[----:B0-----:R-:W-:Y:S05]  /*8e30*/  @P1 BRA `(.L_x_28) ;  /* 0x0000000000041947 */ /* 0x001fea0003800000 */
[----:B------:R-:W-:Y:S01]  /*8e40*/  BPT.TRAP 0x1 ;  /* 0x000000040000795c */ /* 0x000fe20000300000 */
.L_x_28:
[----:B------:R-:W-:Y:S02]  /*8e50*/  UISETP.GT.AND UP2, UPT, UR6, 0x1, UPT ;  /* 0x000000010600788c */ /* 0x000fe4000bf44270 */
[----:B------:R-:W-:Y:S02]  /*8e60*/  UIADD3 UR7, UR7, 0x1, URZ ;  /* 0x0000000107077890 */ /* 0x000fe4000fffe03f */
[----:B------:R-:W-:Y:S02]  /*8e70*/  UIADD3 UR12, UR12, 0x1, URZ ;  /* 0x000000010c0c7890 */ /* 0x000fe4000fffe03f */
[----:B------:R-:W-:Y:S01]  /*8e80*/  PLOP3.LUT P1, PT, PT, PT, UP2, 0x80, 0x0 ;  /* 0x000000000000781c */ /* 0x000fe20003f2f028 */
[----:B------:R-:W-:Y:S02]  /*8e90*/  UISETP.NE.AND UP0, UPT, UR7, 0x5, UPT ;  /* 0x000000050700788c */ /* 0x000fe4000bf05270 */
[----:B------:R-:W-:Y:S02]  /*8ea0*/  UISETP.NE.AND UP1, UPT, UR12, 0x5, UPT ;  /* 0x000000050c00788c */ /* 0x000fe4000bf25270 */
[----:B------:R-:W-:-:S02]  /*8eb0*/  USEL UR8, URZ, 0x1, UP0 ;  /* 0x000000013f087887 */ /* 0x000fc40008000000 */
[----:B------:R-:W-:Y:S02]  /*8ec0*/  UIADD3 UR6, UR6, -0x1, URZ ;  /* 0xffffffff06067890 */ /* 0x000fe4000fffe03f */
[----:B------:R-:W-:Y:S02]  /*8ed0*/  USEL UR7, UR7, URZ, UP0 ;  /* 0x0000003f07077287 */ /* 0x000fe40008000000 */
[----:B------:R-:W-:Y:S01]  /*8ee0*/  USEL UR12, UR12, URZ, UP1 ;  /* 0x0000003f0c0c7287 */ /* 0x000fe20008800000 */
[----:B------:R-:W-:Y:S01]  /*8ef0*/  LOP3.LUT R3, R3, UR8, RZ, 0x3c, !PT ;  /* 0x0000000803037c12 */ /* 0x000fe2000f8e3cff */
[----:B------:R-:W-:Y:S10]  /*8f00*/  @P1 BRA `(.L_x_29) ;  /* 0xffffffbc00501947 */ /* 0x000ff4000383ffff */
.L_x_22:
[----:B-----5:R-:W0:Y:S02]  /*8f10*/  LDC R3, c[0x0][0x28c] ;  /* 0x0000a300ff037b82 */ /* 0x020e240000000800 */
[----:B0-----:R-:W-:-:S13]  /*8f20*/  ISETP.GE.AND P1, PT, R3, 0x1, PT ;  /* 0x000000010300780c */ /* 0x001fda0003f26270 */
[----:B------:R-:W-:Y:S05]  /*8f30*/  @!P1 BRA `(.L_x_30) ;  /* 0x0000000000549947 */ /* 0x000fea0003800000 */
[----:B------:R-:W-:Y:S05]  /*8f40*/  @!P0 BRA `(.L_x_31) ;  /* 0x0000000000048947 */ /* 0x000fea0003800000 */
[----:B------:R-:W-:Y:S01]  /*8f50*/  BPT.TRAP 0x1 ;  /* 0x000000040000795c */ /* 0x000fe20000300000 */
.L_x_31:
[----:B------:R-:W-:Y:S01]  /*8f60*/  ISETP.NE.AND P0, PT, R17, RZ, PT ;  /* 0x000000ff1100720c */ /* 0x000fe20003f05270 */
[----:B------:R-:W-:-:S12]  /*8f70*/  BSSY B0, `(.L_x_32) ;  /* 0x000000d000007945 */ /* 0x000fd80003800000 */
[----:B------:R-:W-:Y:S05]  /*8f80*/  @!P0 BRA `(.L_x_33) ;  /* 0x00000000002c8947 */ /* 0x000fea0003800000 */
[----:B------:R-:W-:-:S04]  /*8f90*/  UISETP.LT.AND UP0, UPT, UR44, 0x1, UPT ;  /* 0x000000012c00788c */ /* 0x000fc8000bf01270 */
[----:B------:R-:W-:-:S04]  /*8fa0*/  USEL UR6, UR44, 0x1, UP0 ;  /* 0x000000012c067887 */ /* 0x000fc80008000000 */
[----:B------:R-:W-:-:S04]  /*8fb0*/  UIADD3 UR6, UR39, UR44, -UR6 ;  /* 0x0000002c27067290 */ /* 0x000fc8000fffe806 */
[----:B------:R-:W-:-:S04]  /*8fc0*/  UIMAD.WIDE.U32 UR4, UR6, -0x33333333, URZ ;  /* 0xcccccccd060478a5 */ /* 0x000fc8000f8e003f */
[----:B------:R-:W-:-:S04]  /*8fd0*/  USHF.R.U32.HI UR4, URZ, 0x2, UR5 ;  /* 0x000000023f047899 */ /* 0x000fc80008011605 */
[----:B------:R-:W-:-:S06]  /*8fe0*/  UIMAD UR6, UR4, -0x5, UR6 ;  /* 0xfffffffb040678a4 */ /* 0x000fcc000f8e0206 */
[----:B------:R-:W-:-:S05]  /*8ff0*/  IMAD.U32 R3, RZ, RZ, UR6 ;  /* 0x00000006ff037e24 */ /* 0x000fca000f8e00ff */
[----:B------:R-:W-:-:S05]  /*9000*/  LEA R0, R3, R0, 0x3 ;  /* 0x0000000003007211 */ /* 0x000fca00078e18ff */
[----:B------:R-:W-:-:S05]  /*9010*/  VIADD R0, R0, 0x28 ;  /* 0x0000002800007836 */ /* 0x000fca0000000000 */
[----:B------:R-:W-:-:S04]  /*9020*/  PRMT R0, R152, 0x654, R0 ;  /* 0x0000065498007816 */ /* 0x000fc80000000000 */
[----:B------:R0:W-:Y:S03]  /*9030*/  SYNCS.ARRIVE.TRANS64.RED.A1T0 RZ, [R0+URZ], RZ ;  /* 0x000000ff00ff79a7 */ /* 0x0001e6000810043f */
.L_x_33:
[----:B------:R-:W-:Y:S05]  /*9040*/  BSYNC B0 ;  /* 0x0000000000007941 */ /* 0x000fea0003800000 */
.L_x_32:
[----:B------:R-:W-:-:S06]  /*9050*/  UISETP.GT.U32.AND UP0, UPT, UR40, 0x1, UPT ;  /* 0x000000012800788c */ /* 0x000fcc000bf04070 */
[----:B------:R-:W-:-:S13]  /*9060*/  PLOP3.LUT P0, PT, PT, PT, UP0, 0x80, 0x0 ;  /* 0x000000000000781c */ /* 0x000fda0003f0f008 */
[----:B------:R-:W-:Y:S05]  /*9070*/  @P0 BRA `(.L_x_30) ;  /* 0x0000000000040947 */ /* 0x000fea0003800000 */
[----:B------:R-:W-:Y:S01]  /*9080*/  BPT.TRAP 0x1 ;  /* 0x000000040000795c */ /* 0x000fe20000300000 */
.L_x_30:
[----:B------:R-:W1:Y:S01]  /*9090*/  S2R R8, SR_TID.X ;  /* 0x0000000000087919 */ /* 0x000e620000002100 */
[----:B------:R-:W-:Y:S01]  /*90a0*/  IMAD.MOV.U32 R19, RZ, RZ, 0x6540 ;  /* 0x00006540ff137424 */ /* 0x000fe200078e00ff */
[----:B------:R-:W-:Y:S02]  /*90b0*/  UIMAD.WIDE UR6, UR41, 0x100, URZ ;  /* 0x00000100290678a5 */ /* 0x000fe4000f8e023f */
[----:B------:R-:W-:Y:S01]  /*90c0*/  USHF.R.S32.HI UR10, URZ, 0x1f, UR43 ;  /* 0x0000001f3f0a7899 */ /* 0x000fe2000801142b */
[----:B------:R-:W-:Y:S01]  /*90d0*/  ULDC.64 UR8, c[0x0][0x5d0] ;  /* 0x0001740000087ab9 */ /* 0x000fe20000000a00 */
[----:B------:R-:W-:Y:S02]  /*90e0*/  USHF.L.U32 UR41, UR41, 0x8, URZ ;  /* 0x0000000829297899 */ /* 0x000fe4000800063f */
[----:B------:R-:W-:Y:S02]  /*90f0*/  UIMAD UR4, UR10, UR8, URZ ;  /* 0x000000080a0472a4 */ /* 0x000fe4000f8e023f */
[----:B------:R-:W-:-:S02]  /*9100*/  UIADD3 UR39, UR44, UR39, URZ ;  /* 0x000000272c277290 */ /* 0x000fc4000fffe03f */
[----:B------:R-:W-:Y:S02]  /*9110*/  UIMAD UR4, UR43, UR9, UR4 ;  /* 0x000000092b0472a4 */ /* 0x000fe4000f8e0204 */
[----:B------:R-:W-:Y:S02]  /*9120*/  UISETP.GT.U32.AND UP1, UPT, UR39, 0x4, UPT ;  /* 0x000000042700788c */ /* 0x000fe4000bf24070 */
[----:B------:R-:W-:Y:S02]  /*9130*/  UISETP.GE.U32.AND UP2, UPT, UR44, 0x5, UPT ;  /* 0x000000052c00788c */ /* 0x000fe4000bf46070 */
[----:B------:R-:W-:Y:S01]  /*9140*/  UISETP.LT.U32.AND UP1, UPT, UR44, 0x5, UP1 ;  /* 0x000000052c00788c */ /* 0x000fe20008f21070 */
[--C-:B-1----:R-:W-:Y:S02]  /*9150*/  SHF.R.U32.HI R4, RZ, 0x7, R8.reuse ;  /* 0x00000007ff047819 */ /* 0x102fe40000011608 */
[----:B------:R-:W-:Y:S02]  /*9160*/  SHF.R.U32.HI R5, RZ, 0x2, R8 ;  /* 0x00000002ff057819 */ /* 0x000fe40000011608 */
[----:B------:R-:W-:-:S02]  /*9170*/  LOP3.LUT R4, R4, 0x1, RZ, 0xc0, !PT ;  /* 0x0000000104047812 */ /* 0x000fc400078ec0ff */
[C---:B------:R-:W-:Y:S02]  /*9180*/  SHF.L.U32 R18, R8.reuse, 0x1, RZ ;  /* 0x0000000108127819 */ /* 0x040fe400000006ff */
[----:B------:R-:W-:Y:S01]  /*9190*/  LOP3.LUT R6, R8, 0x60, RZ, 0xc0, !PT ;  /* 0x0000006008067812 */ /* 0x000fe200078ec0ff */
[----:B------:R-:W-:Y:S01]  /*91a0*/  IMAD.SHL.U32 R3, R4, 0x40, RZ ;  /* 0x0000004004037824 */ /* 0x000fe200078e00ff */
[----:B------:R-:W-:Y:S02]  /*91b0*/  LOP3.LUT R5, R5, 0x7, RZ, 0xc0, !PT ;  /* 0x0000000705057812 */ /* 0x000fe400078ec0ff */
[----:B------:R-:W-:Y:S02]  /*91c0*/  LOP3.LUT R18, R18, 0x6, RZ, 0xc0, !PT ;  /* 0x0000000612127812 */ /* 0x000fe400078ec0ff */
[----:B------:R-:W-:Y:S02]  /*91d0*/  SHF.R.U32.HI R6, RZ, 0x1, R6 ;  /* 0x00000001ff067819 */ /* 0x000fe40000011606 */
[----:B------:R-:W-:-:S02]  /*91e0*/  LOP3.LUT R3, R3, 0x40, R5, 0xe2, !PT ;  /* 0x0000004003037812 */ /* 0x000fc400078ee205 */
[----:B------:R-:W-:Y:S01]  /*91f0*/  PRMT R18, R18, R19, UR42 ;  /* 0x0000002a12127e16 */ /* 0x000fe20008000013 */
[----:B------:R-:W-:Y:S01]  /*9200*/  USHF.L.U32 UR42, UR42, 0x8, URZ ;  /* 0x000000082a2a7899 */ /* 0x000fe2000800063f */
[----:B0-----:R-:W-:Y:S01]  /*9210*/  IADD3 R0, RZ, -R6, -R5 ;  /* 0x80000006ff007210 */ /* 0x001fe20007ffe805 */
[----:B------:R-:W-:Y:S01]  /*9220*/  IMAD.MOV.U32 R5, RZ, RZ, -0x2 ;  /* 0xfffffffeff057424 */ /* 0x000fe200078e00ff */
[----:B------:R-:W-:Y:S01]  /*9230*/  LOP3.LUT R3, R3, UR6, R6, 0xfe, !PT ;  /* 0x0000000603037c12 */ /* 0x000fe2000f8efe06 */
[----:B------:R-:W-:Y:S01]  /*9240*/  IMAD.U32 R6, RZ, RZ, UR8 ;  /* 0x00000008ff067e24 */ /* 0x000fe2000f8e00ff */
[----:B------:R-:W-:Y:S01]  /*9250*/  SHF.R.S32.HI R19, RZ, 0x1f, R18 ;  /* 0x0000001fff137819 */ /* 0x000fe20000011412 */
[----:B------:R-:W-:Y:S01]  /*9260*/  ULDC UR8, c[0x0][0x284] ;  /* 0x0000a10000087ab9 */ /* 0x000fe20000000800 */
[----:B------:R-:W-:Y:S02]  /*9270*/  IMAD R0, R4, -0x40, R0 ;  /* 0xffffffc004007824 */ /* 0x000fe400078e0200 */
[----:B------:R-:W-:-:S02]  /*9280*/  IMAD.U32 R153, RZ, RZ, UR8 ;  /* 0x00000008ff997e24 */ /* 0x000fc4000f8e00ff */
[----:B------:R-:W-:-:S03]  /*9290*/  IMAD.WIDE.U32 R6, R6, UR43, R18 ;  /* 0x0000002b06067c25 */ /* 0x000fc6000f8e0012 */
[----:B------:R-:W-:Y:S02]  /*92a0*/  IADD3 R153, R153, -UR41, R0 ;  /* 0x8000002999997c10 */ /* 0x000fe4000fffe000 */
[----:B------:R-:W-:Y:S01]  /*92b0*/  IADD3 R7, R7, UR4, RZ ;  /* 0x0000000407077c10 */ /* 0x000fe2000fffe0ff */
[----:B------:R-:W-:Y:S01]  /*92c0*/  ULDC UR4, c[0x0][0x288] ;  /* 0x0000a20000047ab9 */ /* 0x000fe20000000800 */
[----:B------:R-:W-:Y:S01]  /*92d0*/  LOP3.LUT R0, R8, 0x3, RZ, 0xc0, !PT ;  /* 0x0000000308007812 */ /* 0x000fe200078ec0ff */
[----:B------:R-:W-:-:S04]  /*92e0*/  UISETP.GE.AND UP0, UPT, UR42, UR4, UPT ;  /* 0x000000042a00728c */ /* 0x000fc8000bf06270 */
[----:B------:R-:W-:Y:S01]  /*92f0*/  UISETP.GE.OR UP0, UPT, UR41, UR8, UP0 ;  /* 0x000000082900728c */ /* 0x000fe20008706670 */
[----:B------:R-:W-:Y:S01]  /*9300*/  IMAD R0, R0, R5, UR4 ;  /* 0x0000000400007e24 */ /* 0x000fe2000f8e0205 */
[----:B------:R-:W-:Y:S02]  /*9310*/  UIMAD.WIDE.U32 UR4, UR39, -0x33333333, URZ ;  /* 0xcccccccd270478a5 */ /* 0x000fe4000f8e003f */
[----:B------:R-:W-:Y:S02]  /*9320*/  USEL UR8, URZ, 0x1, !UP1 ;  /* 0x000000013f087887 */ /* 0x000fe4000c800000 */
[----:B------:R-:W-:Y:S01]  /*9330*/  PLOP3.LUT P0, PT, PT, PT, UP0, 0x80, 0x0 ;  /* 0x000000000000781c */ /* 0x000fe20003f0f008 */
[----:B------:R-:W-:Y:S01]  /*9340*/  USHF.R.U32.HI UR4, URZ, 0x2, UR5 ;  /* 0x000000023f047899 */ /* 0x000fe20008011605 */
[----:B------:R-:W-:Y:S01]  /*9350*/  IADD3 R0, R0, -UR42, RZ ;  /* 0x8000002a00007c10 */ /* 0x000fe2000fffe0ff */
[----:B------:R-:W-:Y:S02]  /*9360*/  ULOP3.LUT UR38, UR38, UR8, URZ, 0x3c, !UPT ;  /* 0x0000000826267292 */ /* 0x000fe4000f8e3c3f */
[----:B------:R-:W-:-:S02]  /*9370*/  UIMAD UR39, UR4, -0x5, UR39 ;  /* 0xfffffffb042778a4 */ /* 0x000fc4000f8e0227 */
[----:B------:R-:W-:Y:S01]  /*9380*/  @UP2 ULOP3.LUT UR38, UR38, 0x1, UR4, 0x78, !UPT ;  /* 0x0000000126262892 */ /* 0x000fe2000f8e7804 */
[----:B------:R-:W-:-:S05]  /*9390*/  UMOV UR41, 0xffffffff ;  /* 0xffffffff00297882 */ /* 0x000fca0000000000 */
[----:B------:R-:W-:Y:S06]  /*93a0*/  @P0 BRA `(.L_x_34) ;  /* 0x0000010c00e80947 */ /* 0x000fec0003800000 */
[----:B------:R-:W-:Y:S01]  /*93b0*/  FSETP.NEU.AND P0, PT, R16, RZ, PT ;  /* 0x000000ff1000720b */ /* 0x000fe20003f0d000 */
[----:B------:R-:W-:Y:S01]  /*93c0*/  ULDC.64 UR8, c[0x0][0x5c8] ;  /* 0x0001720000087ab9 */ /* 0x000fe20000000a00 */
[----:B------:R-:W-:Y:S01]  /*93d0*/  ISETP.GT.AND P3, PT, R153, RZ, PT ;  /* 0x000000ff9900720c */ /* 0x000fe20003f64270 */
[----:B------:R-:W-:Y:S01]  /*93e0*/  UIMAD UR4, UR7, UR8, URZ ;  /* 0x00000008070472a4 */ /* 0x000fe2000f8e023f */
[----:B------:R-:W-:Y:S01]  /*93f0*/  IMAD.U32 R10, RZ, RZ, UR9 ;  /* 0x00000009ff0a7e24 */ /* 0x000fe2000f8e00ff */
[----:B------:R-:W-:Y:S01]  /*9400*/  BSSY B0, `(.L_x_34) ;  /* 0x00010f4000007945 */ /* 0x000fe20003800000 */
[----:B------:R-:W-:Y:S01]  /*9410*/  IMAD.WIDE.U32 R6, R3, UR8, R6 ;  /* 0x0000000803067c25 */ /* 0x000fe2000f8e0006 */
[----:B------:R-:W-:-:S03]  /*9420*/  ISETP.GT.AND P1, PT, R0, RZ, P3 ;  /* 0x000000ff0000720c */ /* 0x000fc60001f24270 */
[----:B------:R-:W-:-:S04]  /*9430*/  IMAD R10, R3, R10, UR4 ;  /* 0x00000004030a7e24 */ /* 0x000fc8000f8e020a */
[----:B------:R-:W-:Y:S01]  /*9440*/  IMAD.IADD R10, R7, 0x1, R10 ;  /* 0x00000001070a7824 */ /* 0x000fe200078e020a */
[----:B------:R-:W-:Y:S06]  /*9450*/  @!P0 BRA `(.L_x_35) ;  /* 0x000000b800108947 */ /* 0x000fec0003800000 */
[----:B------:R-:W0:Y:S01]  /*9460*/  LDC.64 R22, c[0x0][0x5b8] ;  /* 0x00016e00ff167b82 */ /* 0x000e220000000a00 */
[----:B------:R-:W2:Y:S01]  /*9470*/  LDL.LU R11, [R1] ;  /* 0x00000000010b7983 */ /* 0x000ea20000300800 */
[----:B------:R-:W-:-:S06]  /*9480*/  ULDC.64 UR4, c[0x0][0x5c0] ;  /* 0x0001700000047ab9 */ /* 0x000fcc0000000a00 */
[----:B------:R-:W1:Y:S08]  /*9490*/  LDC.64 R14, c[0x0][0x5b0] ;  /* 0x00016c00ff0e7b82 */ /* 0x000e700000000a00 */
[----:B------:R-:W3:Y:S01]  /*94a0*/  LDC.64 R12, c[0x0][0x5a8] ;  /* 0x00016a00ff0c7b82 */ /* 0x000ee20000000a00 */
[C---:B0-----:R-:W-:Y:S02]  /*94b0*/  IMAD R159, R22.reuse, UR10, RZ ;  /* 0x0000000a169f7c24 */ /* 0x041fe4000f8e02ff */
[----:B------:R-:W-:-:S04]  /*94c0*/  IMAD.WIDE.U32 R154, R22, UR43, R18 ;  /* 0x0000002b169a7c25 */ /* 0x000fc8000f8e0012 */
[----:B------:R-:W-:Y:S02]  /*94d0*/  IMAD R159, R23, UR43, R159 ;  /* 0x0000002b179f7c24 */ /* 0x000fe4000f8e029f */
[----:B-1----:R-:W-:Y:S02]  /*94e0*/  IMAD R158, R14, UR7, RZ ;  /* 0x000000070e9e7c24 */ /* 0x002fe4000f8e02ff */
[----:B------:R-:W-:Y:S01]  /*94f0*/  IMAD.MOV.U32 R20, RZ, RZ, R154 ;  /* 0x000000ffff147224 */ /* 0x000fe200078e009a */
[----:B------:R-:W-:Y:S01]  /*9500*/  IADD3 R21, R155, R159, RZ ;  /* 0x0000009f9b157210 */ /* 0x000fe20007ffe0ff */
[C---:B------:R-:W-:Y:S02]  /*9510*/  IMAD R158, R3.reuse, R15, R158 ;  /* 0x0000000f039e7224 */ /* 0x040fe400078e029e */
[----:B------:R-:W-:-:S04]  /*9520*/  IMAD.WIDE.U32 R4, R3, R14, R20 ;  /* 0x0000000e03047225 */ /* 0x000fc800078e0014 */
[----:B------:R-:W-:Y:S01]  /*9530*/  IMAD.IADD R5, R5, 0x1, R158 ;  /* 0x0000000105057824 */ /* 0x000fe200078e029e */
[----:B---3--:R-:W-:-:S04]  /*9540*/  LEA R8, P0, R4, R12, 0x1 ;  /* 0x0000000c04087211 */ /* 0x008fc800078008ff */
[----:B------:R-:W-:-:S05]  /*9550*/  LEA.HI.X R9, R4, R13, R5, 0x1, P0 ;  /* 0x0000000d04097211 */ /* 0x000fca00000f0c05 */
[----:B------:R-:W3:Y:S01]  /*9560*/  @P1 LDG.E.LTC128B.U16 R23, desc[UR36][R8.64] ;  /* 0x0000002408171981 */ /* 0x000ee2000c1e1520 */
[----:B------:R-:W-:Y:S01]  /*9570*/  BSSY B1, `(.L_x_36) ;  /* 0x0000011000017945 */ /* 0x000fe20003800000 */
[----:B---3--:R-:W-:-:S05]  /*9580*/  HADD2.F32 R4, -RZ, R23.H0_H0 ;  /* 0x20000017ff047230 */ /* 0x008fca0000004100 */
[----:B------:R-:W-:-:S04]  /*9590*/  FMUL R4, R4, R16 ;  /* 0x0000001004047220 */ /* 0x000fc80000400000 */
[----:B--2---:R-:W-:Y:S01]  /*95a0*/  FFMA R7, R11, R2, R4 ;  /* 0x000000020b077223 */ /* 0x004fe20000000004 */
[----:B------:R-:W-:-:S04]  /*95b0*/  LEA R4, P0, R6, UR4, 0x1 ;  /* 0x0000000406047c11 */ /* 0x000fc8000f8008ff */
[----:B------:R-:W-:Y:S02]  /*95c0*/  LEA.HI.X R5, R6, UR5, R10, 0x1, P0 ;  /* 0x0000000506057c11 */ /* 0x000fe400080f0c0a */
[----:B------:R-:W-:-:S05]  /*95d0*/  F2FP.F16.F32.PACK_AB R6, RZ, R7 ;  /* 0x00000007ff06723e */ /* 0x000fca00000000ff */
[----:B------:R0:W-:Y:S02]  /*95e0*/  @P1 STG.E.U16 desc[UR36][R4.64], R6 ;  /* 0x0000000604001986 */ /* 0x0001e4000c101524 */
[----:B0-----:R-:W-:-:S05]  /*95f0*/  IMAD.WIDE.U32 R6, R3, R14, R18 ;  /* 0x0000000e03067225 */ /* 0x001fca00078e0012 */
[----:B------:R-:W-:-:S03]  /*9600*/  IADD3 R7, R158, R7, RZ ;  /* 0x000000079e077210 */ /* 0x000fc60007ffe0ff */
[----:B------:R-:W-:-:S04]  /*9610*/  IMAD.WIDE.U32 R6, R22, UR43, R6 ;  /* 0x0000002b16067c25 */ /* 0x000fc8000f8e0006 */
[----:B------:R-:W-:Y:S01]  /*9620*/  IMAD.IADD R7, R159, 0x1, R7 ;  /* 0x000000019f077824 */ /* 0x000fe200078e0207 */
[----:B------:R-:W-:-:S04]  /*9630*/  LEA R10, P0, R6, R12, 0x1 ;  /* 0x0000000c060a7211 */ /* 0x000fc800078008ff */
[----:B------:R-:W-:Y:S02]  /*9640*/  LEA.HI.X R11, R6, R13, R7, 0x1, P0 ;  /* 0x0000000d060b7211 */ /* 0x000fe400000f0c07 */
[----:B------:R-:W-:-:S13]  /*9650*/  ISETP.GT.AND P0, PT, R0, 0x1, P3 ;  /* 0x000000010000780c */ /* 0x000fda0001f04270 */
[----:B------:R-:W-:Y:S05]  /*9660*/  @!P0 BRA `(.L_x_37) ;  /* 0x0000000000048947 */ /* 0x000fea0003800000 */
[----:B------:R0:W5:Y:S02]  /*9670*/  LDG.E.LTC128B.U16 R23, desc[UR36][R10.64+0x2] ;  /* 0x000002240a177981 */ /* 0x000164000c1e1520 */
.L_x_37:
[----:B------:R-:W-:Y:S05]  /*9680*/  BSYNC B1 ;  /* 0x0000000000017941 */ /* 0x000fea0003800000 */
.L_x_36:
[----:B------:R-:W2:Y:S01]  /*9690*/  LDL.LU R7, [R1+0x4] ;  /* 0x0000040001077983 */ /* 0x000ea20000300800 */
[----:B-----5:R-:W-:Y:S01]  /*96a0*/  HADD2.F32 R6, -RZ, R23.H0_H0 ;  /* 0x20000017ff067230 */ /* 0x020fe20000004100 */
[C---:B------:R-:W-:Y:S01]  /*96b0*/  SHF.L.U64.HI R157, R14.reuse, 0x3, R15 ;  /* 0x000000030e9d7819 */ /* 0x040fe2000001020f */
[----:B------:R-:W-:Y:S01]  /*96c0*/  IMAD.SHL.U32 R156, R14, 0x8, RZ ;  /* 0x000000080e9c7824 */ /* 0x000fe200078e00ff */
[----:B------:R-:W3:Y:S02]  /*96d0*/  LDL.LU R160, [R1+0x8] ;  /* 0x0000080001a07983 */ /* 0x000ee40000300800 */
[----:B------:R-:W-:-:S04]  /*96e0*/  FMUL R6, R6, R16 ;  /* 0x0000001006067220 */ /* 0x000fc80000400000 */
[----:B--2---:R-:W-:-:S05]  /*96f0*/  FFMA R6, R7, R2, R6 ;  /* 0x0000000207067223 */ /* 0x004fca0000000006 */
[----:B------:R-:W-:-:S05]  /*9700*/  F2FP.F16.F32.PACK_AB R6, RZ, R6 ;  /* 0x00000006ff06723e */ /* 0x000fca00000000ff */
[----:B------:R1:W-:Y:S01]  /*9710*/  @P0 STG.E.U16 desc[UR36][R4.64+0x2], R6 ;  /* 0x0000020604000986 */ /* 0x0003e2000c101524 */
[----:B------:R-:W-:-:S04]  /*9720*/  ISETP.GT.AND P0, PT, R153, 0x8, PT ;  /* 0x000000089900780c */ /* 0x000fc80003f04270 */
[----:B------:R-:W-:Y:S01]  /*9730*/  ISETP.GT.AND P1, PT, R0, RZ, P0 ;  /* 0x000000ff0000720c */ /* 0x000fe20000724270 */
[----:B-1----:R-:W-:-:S05]  /*9740*/  IMAD.WIDE.U32 R6, R3, R14, R156 ;  /* 0x0000000e03067225 */ /* 0x002fca00078e009c */
[----:B------:R-:W-:Y:S02]  /*9750*/  IADD3 R158, R158, R7, RZ ;  /* 0x000000079e9e7210 */ /* 0x000fe40007ffe0ff */
[----:B------:R-:W-:-:S05]  /*9760*/  IADD3 R7, P2, R154, R6, RZ ;  /* 0x000000069a077210 */ /* 0x000fca0007f5e0ff */
[----:B------:R-:W-:Y:S01]  /*9770*/  IMAD.X R9, R158, 0x1, R21, P2 ;  /* 0x000000019e097824 */ /* 0x000fe200010e0615 */
[----:B------:R-:W-:-:S04]  /*9780*/  LEA R8, P2, R7, R12, 0x1 ;  /* 0x0000000c07087211 */ /* 0x000fc800078408ff */
[----:B------:R-:W-:-:S05]  /*9790*/  LEA.HI.X R9, R7, R13, R9, 0x1, P2 ;  /* 0x0000000d07097211 */ /* 0x000fca00010f0c09 */
[----:B------:R1:W2:Y:S01]  /*97a0*/  @P1 LDG.E.LTC128B.U16 R23, desc[UR36][R8.64] ;  /* 0x0000002408171981 */ /* 0x0002a2000c1e1520 */
[----:B------:R-:W-:Y:S01]  /*97b0*/  IADD3 R6, P2, R18, R6, RZ ;  /* 0x0000000612067210 */ /* 0x000fe20007f5e0ff */
[----:B------:R-:W-:Y:S01]  /*97c0*/  BSSY B1, `(.L_x_38) ;  /* 0x0000016000017945 */ /* 0x000fe20003800000 */
[----:B------:R-:W-:-:S03]  /*97d0*/  ISETP.GT.AND P4, PT, R0, 0x1, P0 ;  /* 0x000000010000780c */ /* 0x000fc60000784270 */
[----:B------:R-:W-:Y:S01]  /*97e0*/  IMAD.X R7, R19, 0x1, R158, P2 ;  /* 0x0000000113077824 */ /* 0x000fe200010e069e */
[----:B------:R-:W-:Y:S01]  /*97f0*/  MOV R158, UR9 ;  /* 0x00000009009e7c02 */ /* 0x000fe20008000f00 */
[----:B------:R-:W-:-:S05]  /*9800*/  IMAD.WIDE.U32 R6, R22, UR43, R6 ;  /* 0x0000002b16067c25 */ /* 0x000fca000f8e0006 */
[----:B------:R-:W-:Y:S02]  /*9810*/  IADD3 R7, R159, R7, RZ ;  /* 0x000000079f077210 */ /* 0x000fe40007ffe0ff */
[----:B-1----:R-:W-:-:S04]  /*9820*/  LEA R8, P2, R6, R12, 0x1 ;  /* 0x0000000c06087211 */ /* 0x002fc800078408ff */
[----:B------:R-:W-:Y:S01]  /*9830*/  LEA.HI.X R9, R6, R13, R7, 0x1, P2 ;  /* 0x0000000d06097211 */ /* 0x000fe200010f0c07 */
[----:B--2---:R-:W-:-:S05]  /*9840*/  HADD2.F32 R6, -RZ, R23.H0_H0 ;  /* 0x20000017ff067230 */ /* 0x004fca0000004100 */
[----:B------:R-:W-:-:S04]  /*9850*/  FMUL R6, R6, R16 ;  /* 0x0000001006067220 */ /* 0x000fc80000400000 */
[----:B---3--:R-:W-:Y:S01]  /*9860*/  FFMA R7, R160, R2, R6 ;  /* 0x00000002a0077223 */ /* 0x008fe20000000006 */
[----:B------:R-:W-:Y:S02]  /*9870*/  IMAD.U32 R160, RZ, RZ, UR8 ;  /* 0x00000008ffa07e24 */ /* 0x000fe4000f8e00ff */
[----:B------:R-:W-:Y:S02]  /*9880*/  IMAD.U32 R6, RZ, RZ, UR8 ;  /* 0x00000008ff067e24 */ /* 0x000fe4000f8e00ff */
[----:B------:R-:W-:Y:S01]  /*9890*/  IMAD.SHL.U32 R160, R160, 0x10, RZ ;  /* 0x00000010a0a07824 */ /* 0x000fe200078e00ff */
[----:B------:R-:W-:Y:S02]  /*98a0*/  F2FP.F16.F32.PACK_AB R7, RZ, R7 ;  /* 0x00000007ff07723e */ /* 0x000fe400000000ff */
[----:B------:R-:W-:Y:S02]  /*98b0*/  SHF.L.U64.HI R158, R6, 0x4, R158 ;  /* 0x00000004069e7819 */ /* 0x000fe4000001029e */
[----:B------:R-:W-:-:S02]  /*98c0*/  IADD3 R6, P2, R160, R4, RZ ;  /* 0x00000004a0067210 */ /* 0x000fc40007f5e0ff */
[----:B------:R-:W-:-:S03]  /*98d0*/  PRMT R161, R7, 0x7610, R161 ;  /* 0x0000761007a17816 */ /* 0x000fc600000000a1 */
[----:B------:R-:W-:-:S05]  /*98e0*/  IMAD.X R7, R158, 0x1, R5, P2 ;  /* 0x000000019e077824 */ /* 0x000fca00010e0605 */
[----:B------:R1:W-:Y:S01]  /*98f0*/  @P1 STG.E.U16 desc[UR36][R6.64], R161 ;  /* 0x000000a106001986 */ /* 0x0003e2000c101524 */
[----:B------:R-:W-:Y:S05]  /*9900*/  @!P4 BRA `(.L_x_39) ;  /* 0x000000000004c947 */ /* 0x000fea0003800000 */
[----:B------:R2:W5:Y:S02]  /*9910*/  LDG.E.LTC128B.U16 R23, desc[UR36][R8.64+0x2] ;  /* 0x0000022408177981 */ /* 0x000564000c1e1520 */
.L_x_39:
[----:B------:R-:W-:Y:S05]  /*9920*/  BSYNC B1 ;  /* 0x0000000000017941 */ /* 0x000fea0003800000 */
.L_x_38:
[----:B------:R-:W3:Y:S01]  /*9930*/  LDL.LU R162, [R1+0xc] ;  /* 0x00000c0001a27983 */ /* 0x000ee20000300800 */
[----:B-1---5:R-:W-:Y:S01]  /*9940*/  HADD2.F32 R161, -RZ, R23.H0_H0 ;  /* 0x20000017ffa17230 */ /* 0x022fe20000004100 */
[----:B------:R-:W-:Y:S01]  /*9950*/  ISETP.GT.AND P1, PT, R0, 0x8, P3 ;  /* 0x000000080000780c */ /* 0x000fe20001f24270 */
[----:B------:R-:W-:Y:S03]  /*9960*/  BSSY B1, `(.L_x_40) ;  /* 0x0000007000017945 */ /* 0x000fe60003800000 */
[----:B------:R-:W-:-:S04]  /*9970*/  FMUL R161, R161, R16 ;  /* 0x00000010a1a17220 */ /* 0x000fc80000400000 */
[----:B---3--:R-:W-:-:S05]  /*9980*/  FFMA R161, R162, R2, R161 ;  /* 0x00000002a2a17223 */ /* 0x008fca00000000a1 */
[----:B------:R-:W-:-:S05]  /*9990*/  F2FP.F16.F32.PACK_AB R161, RZ, R161 ;  /* 0x000000a1ffa1723e */ /* 0x000fca00000000ff */
[----:B------:R1:W-:Y:S01]  /*99a0*/  @P4 STG.E.U16 desc[UR36][R6.64+0x2], R161 ;  /* 0x000002a106004986 */ /* 0x0003e2000c101524 */
[----:B------:R-:W-:Y:S05]  /*99b0*/  @!P1 BRA `(.L_x_41) ;  /* 0x0000000000049947 */ /* 0x000fea0003800000 */
[----:B------:R3:W5:Y:S02]  /*99c0*/  LDG.E.LTC128B.U16 R23, desc[UR36][R10.64+0x10] ;  /* 0x000010240a177981 */ /* 0x000764000c1e1520 */
.L_x_41:
[----:B------:R-:W-:Y:S05]  /*99d0*/  BSYNC B1 ;  /* 0x0000000000017941 */ /* 0x000fea0003800000 */
.L_x_40:
[----:B------:R-:W4:Y:S01]  /*99e0*/  LDL.LU R162, [R1+0x10] ;  /* 0x0000100001a27983 */ /* 0x000f220000300800 */
[----:B-1---5:R-:W-:Y:S01]  /*99f0*/  HADD2.F32 R161, -RZ, R23.H0_H0 ;  /* 0x20000017ffa17230 */ /* 0x022fe20000004100 */
[----:B------:R-:W-:Y:S01]  /*9a00*/  ISETP.GT.AND P2, PT, R0, 0x9, P3 ;  /* 0x000000090000780c */ /* 0x000fe20001f44270 */
[----:B------:R-:W-:Y:S03]  /*9a10*/  BSSY B1, `(.L_x_42) ;  /* 0x0000007000017945 */ /* 0x000fe60003800000 */
[----:B------:R-:W-:-:S04]  /*9a20*/  FMUL R161, R161, R16 ;  /* 0x00000010a1a17220 */ /* 0x000fc80000400000 */
[----:B----4-:R-:W-:-:S05]  /*9a30*/  FFMA R161, R162, R2, R161 ;  /* 0x00000002a2a17223 */ /* 0x010fca00000000a1 */
[----:B------:R-:W-:-:S05]  /*9a40*/  F2FP.F16.F32.PACK_AB R161, RZ, R161 ;  /* 0x000000a1ffa1723e */ /* 0x000fca00000000ff */
[----:B------:R1:W-:Y:S01]  /*9a50*/  @P1 STG.E.U16 desc[UR36][R4.64+0x10], R161 ;  /* 0x000010a104001986 */ /* 0x0003e2000c101524 */
[----:B------:R-:W-:Y:S05]  /*9a60*/  @!P2 BRA `(.L_x_43) ;  /* 0x000000000004a947 */ /* 0x000fea0003800000 */
[----:B------:R4:W5:Y:S02]  /*9a70*/  LDG.E.LTC128B.U16 R23, desc[UR36][R10.64+0x12] ;  /* 0x000012240a177981 */ /* 0x000964000c1e1520 */
.L_x_43:
[----:B------:R-:W-:Y:S05]  /*9a80*/  BSYNC B1 ;  /* 0x0000000000017941 */ /* 0x000fea0003800000 */
.L_x_42:
[----:B------:R-:W2:Y:S01]  /*9a90*/  LDL.LU R162, [R1+0x14] ;  /* 0x0000140001a27983 */ /* 0x000ea20000300800 */
[----:B-1---5:R-:W-:Y:S01]  /*9aa0*/  HADD2.F32 R161, -RZ, R23.H0_H0 ;  /* 0x20000017ffa17230 */ /* 0x022fe20000004100 */
[----:B------:R-:W-:Y:S01]  /*9ab0*/  ISETP.GT.AND P1, PT, R0, 0x8, P0 ;  /* 0x000000080000780c */ /* 0x000fe20000724270 */
[----:B------:R-:W-:Y:S03]  /*9ac0*/  BSSY B1, `(.L_x_44) ;  /* 0x0000007000017945 */ /* 0x000fe60003800000 */
[----:B------:R-:W-:-:S04]  /*9ad0*/  FMUL R161, R161, R16 ;  /* 0x00000010a1a17220 */ /* 0x000fc80000400000 */
[----:B--2---:R-:W-:-:S05]  /*9ae0*/  FFMA R161, R162, R2, R161 ;  /* 0x00000002a2a17223 */ /* 0x004fca00000000a1 */
[----:B------:R-:W-:-:S05]  /*9af0*/  F2FP.F16.F32.PACK_AB R161, RZ, R161 ;  /* 0x000000a1ffa1723e */ /* 0x000fca00000000ff */
[----:B------:R1:W-:Y:S01]  /*9b00*/  @P2 STG.E.U16 desc[UR36][R4.64+0x12], R161 ;  /* 0x000012a104002986 */ /* 0x0003e2000c101524 */
[----:B------:R-:W-:Y:S05]  /*9b10*/  @!P1 BRA `(.L_x_45) ;  /* 0x0000000000049947 */ /* 0x000fea0003800000 */
[----:B------:R2:W5:Y:S02]  /*9b20*/  LDG.E.LTC128B.U16 R23, desc[UR36][R8.64+0x10] ;  /* 0x0000102408177981 */ /* 0x000564000c1e1520 */
.L_x_45:
[----:B------:R-:W-:Y:S05]  /*9b30*/  BSYNC B1 ;  /* 0x0000000000017941 */ /* 0x000fea0003800000 */
.L_x_44:
        /* <DEDUP_REMOVED lines=10> */
.L_x_47:
[----:B------:R-:W-:Y:S05]  /*9be0*/  BSYNC B1 ;  /* 0x0000000000017941 */ /* 0x000fea0003800000 */
.L_x_46:
        /* <DEDUP_REMOVED lines=10> */
.L_x_49:
[----:B------:R-:W-:Y:S05]  /*9c90*/  BSYNC B1 ;  /* 0x0000000000017941 */ /* 0x000fea0003800000 */
.L_x_48:
        /* <DEDUP_REMOVED lines=10> */
.L_x_51:
[----:B------:R-:W-:Y:S05]  /*9d40*/  BSYNC B1 ;  /* 0x0000000000017941 */ /* 0x000fea0003800000 */
.L_x_50:
        /* <DEDUP_REMOVED lines=10> */
.L_x_53:
[----:B------:R-:W-:Y:S05]  /*9df0*/  BSYNC B1 ;  /* 0x0000000000017941 */ /* 0x000fea0003800000 */
.L_x_52:
        /* <DEDUP_REMOVED lines=10> */
.L_x_55:
[----:B------:R-:W-:Y:S05]  /*9ea0*/  BSYNC B1 ;  /* 0x0000000000017941 */ /* 0x000fea0003800000 */
.L_x_54:
        /* <DEDUP_REMOVED lines=10> */
.L_x_57:
[----:B------:R-:W-:Y:S05]  /*9f50*/  BSYNC B1 ;  /* 0x0000000000017941 */ /* 0x000fea0003800000 */
.L_x_56:
        /* <DEDUP_REMOVED lines=10> */
.L_x_59:
[----:B------:R-:W-:Y:S05]  /*a000*/  BSYNC B1 ;  /* 0x0000000000017941 */ /* 0x000fea0003800000 */
.L_x_58:
        /* <DEDUP_REMOVED lines=10> */
.L_x_61:
[----:B------:R-:W-:Y:S05]  /*a0b0*/  BSYNC B1 ;  /* 0x0000000000017941 */ /* 0x000fea0003800000 */
.L_x_60:
        /* <DEDUP_REMOVED lines=10> */
.L_x_63:
[----:B------:R-:W-:Y:S05]  /*a160*/  BSYNC B1 ;  /* 0x0000000000017941 */ /* 0x000fea0003800000 */
.L_x_62:
        /* <DEDUP_REMOVED lines=10> */
.L_x_65:
[----:B------:R-:W-:Y:S05]  /*a210*/  BSYNC B1 ;  /* 0x0000000000017941 */ /* 0x000fea0003800000 */
.L_x_64:
        /* <DEDUP_REMOVED lines=10> */
.L_x_67:
[----:B------:R-:W-:Y:S05]  /*a2c0*/  BSYNC B1 ;  /* 0x0000000000017941 */ /* 0x000fea0003800000 */
.L_x_66:
        /* <DEDUP_REMOVED lines=10> */
.L_x_69:
[----:B------:R-:W-:Y:S05]  /*a370*/  BSYNC B1 ;  /* 0x0000000000017941 */ /* 0x000fea0003800000 */
.L_x_68:
        /* <DEDUP_REMOVED lines=10> */
.L_x_71:
[----:B------:R-:W-:Y:S05]  /*a420*/  BSYNC B1 ;  /* 0x0000000000017941 */ /* 0x000fea0003800000 */
.L_x_70:
        /* <DEDUP_REMOVED lines=10> */
.L_x_73:
[----:B------:R-:W-:Y:S05]  /*a4d0*/  BSYNC B1 ;  /* 0x0000000000017941 */ /* 0x000fea0003800000 */
.L_x_72:
        /* <DEDUP_REMOVED lines=10> */
.L_x_75:
[----:B------:R-:W-:Y:S05]  /*a580*/  BSYNC B1 ;  /* 0x0000000000017941 */ /* 0x000fea0003800000 */
.L_x_74:
        /* <DEDUP_REMOVED lines=10> */
.L_x_77:
[----:B------:R-:W-:Y:S05]  /*a630*/  BSYNC B1 ;  /* 0x0000000000017941 */ /* 0x000fea0003800000 */
.L_x_76:
        /* <DEDUP_REMOVED lines=10> */
.L_x_79:
[----:B------:R-:W-:Y:S05]  /*a6e0*/  BSYNC B1 ;  /* 0x0000000000017941 */ /* 0x000fea0003800000 */
.L_x_78:
        /* <DEDUP_REMOVED lines=10> */
.L_x_81:
[----:B------:R-:W-:Y:S05]  /*a790*/  BSYNC B1 ;  /* 0x0000000000017941 */ /* 0x000fea0003800000 */
.L_x_80:
        /* <DEDUP_REMOVED lines=10> */
.L_x_83:
[----:B------:R-:W-:Y:S05]  /*a840*/  BSYNC B1 ;  /* 0x0000000000017941 */ /* 0x000fea0003800000 */
.L_x_82:
        /* <DEDUP_REMOVED lines=10> */
.L_x_85:
[----:B------:R-:W-:Y:S05]  /*a8f0*/  BSYNC B1 ;  /* 0x0000000000017941 */ /* 0x000fea0003800000 */
.L_x_84:
        /* <DEDUP_REMOVED lines=10> */
.L_x_87:
[----:B------:R-:W-:Y:S05]  /*a9a0*/  BSYNC B1 ;  /* 0x0000000000017941 */ /* 0x000fea0003800000 */
.L_x_86:
        /* <DEDUP_REMOVED lines=10> */
.L_x_89:
[----:B------:R-:W-:Y:S05]  /*aa50*/  BSYNC B1 ;  /* 0x0000000000017941 */ /* 0x000fea0003800000 */
.L_x_88:
        /* <DEDUP_REMOVED lines=10> */
.L_x_91:
[----:B------:R-:W-:Y:S05]  /*ab00*/  BSYNC B1 ;  /* 0x0000000000017941 */ /* 0x000fea0003800000 */
.L_x_90:
        /* <DEDUP_REMOVED lines=10> */
.L_x_93:
[----:B------:R-:W-:Y:S05]  /*abb0*/  BSYNC B1 ;  /* 0x0000000000017941 */ /* 0x000fea0003800000 */
.L_x_92:
        /* <DEDUP_REMOVED lines=10> */
.L_x_95:
[----:B------:R-:W-:Y:S05]  /*ac60*/  BSYNC B1 ;  /* 0x0000000000017941 */ /* 0x000fea0003800000 */
.L_x_94:
        /* <DEDUP_REMOVED lines=10> */
.L_x_97:
[----:B------:R-:W-:Y:S05]  /*ad10*/  BSYNC B1 ;  /* 0x0000000000017941 */ /* 0x000fea0003800000 */
.L_x_96:
        /* <DEDUP_REMOVED lines=10> */
.L_x_99:
[----:B------:R-:W-:Y:S05]  /*adc0*/  BSYNC B1 ;  /* 0x0000000000017941 */ /* 0x000fea0003800000 */
.L_x_98:
        /* <DEDUP_REMOVED lines=10> */
.L_x_101:
[----:B------:R-:W-:Y:S05]  /*ae70*/  BSYNC B1 ;  /* 0x0000000000017941 */ /* 0x000fea0003800000 */
.L_x_100:
        /* <DEDUP_REMOVED lines=10> */
.L_x_103:
[----:B------:R-:W-:Y:S05]  /*af20*/  BSYNC B1 ;  /* 0x0000000000017941 */ /* 0x000fea0003800000 */
.L_x_102:
        /* <DEDUP_REMOVED lines=10> */
.L_x_105:
[----:B------:R-:W-:Y:S05]  /*afd0*/  BSYNC B1 ;  /* 0x0000000000017941 */ /* 0x000fea0003800000 */
.L_x_104:
        /* <DEDUP_REMOVED lines=10> */
.L_x_107:
[----:B------:R-:W-:Y:S05]  /*b080*/  BSYNC B1 ;  /* 0x0000000000017941 */ /* 0x000fea0003800000 */
.L_x_106:
        /* <DEDUP_REMOVED lines=10> */
.L_x_109:
[----:B------:R-:W-:Y:S05]  /*b130*/  BSYNC B1 ;  /* 0x0000000000017941 */ /* 0x000fea0003800000 */
.L_x_108:
        /* <DEDUP_REMOVED lines=10> */
.L_x_111:
[----:B------:R-:W-:Y:S05]  /*b1e0*/  BSYNC B1 ;  /* 0x0000000000017941 */ /* 0x000fea0003800000 */
.L_x_110:
        /* <DEDUP_REMOVED lines=10> */
.L_x_113:
[----:B------:R-:W-:Y:S05]  /*b290*/  BSYNC B1 ;  /* 0x0000000000017941 */ /* 0x000fea0003800000 */
.L_x_112:
        /* <DEDUP_REMOVED lines=10> */
.L_x_115:
[----:B------:R-:W-:Y:S05]  /*b340*/  BSYNC B1 ;  /* 0x0000000000017941 */ /* 0x000fea0003800000 */
.L_x_114:
        /* <DEDUP_REMOVED lines=10> */
.L_x_117:
[----:B------:R-:W-:Y:S05]  /*b3f0*/  BSYNC B1 ;  /* 0x0000000000017941 */ /* 0x000fea0003800000 */
.L_x_116:
        /* <DEDUP_REMOVED lines=10> */
.L_x_119:
[----:B------:R-:W-:Y:S05]  /*b4a0*/  BSYNC B1 ;  /* 0x0000000000017941 */ /* 0x000fea0003800000 */
.L_x_118:
        /* <DEDUP_REMOVED lines=10> */
.L_x_121:
[----:B------:R-:W-:Y:S05]  /*b550*/  BSYNC B1 ;  /* 0x0000000000017941 */ /* 0x000fea0003800000 */
.L_x_120:
        /* <DEDUP_REMOVED lines=10> */
.L_x_123:
[----:B------:R-:W-:Y:S05]  /*b600*/  BSYNC B1 ;  /* 0x0000000000017941 */ /* 0x000fea0003800000 */
.L_x_122:
        /* <DEDUP_REMOVED lines=10> */
.L_x_125:
[----:B------:R-:W-:Y:S05]  /*b6b0*/  BSYNC B1 ;  /* 0x0000000000017941 */ /* 0x000fea0003800000 */
.L_x_124:
        /* <DEDUP_REMOVED lines=10> */
.L_x_127:
[----:B------:R-:W-:Y:S05]  /*b760*/  BSYNC B1 ;  /* 0x0000000000017941 */ /* 0x000fea0003800000 */
.L_x_126:
        /* <DEDUP_REMOVED lines=10> */
.L_x_129:
[----:B------:R-:W-:Y:S05]  /*b810*/  BSYNC B1 ;  /* 0x0000000000017941 */ /* 0x000fea0003800000 */
.L_x_128:
        /* <DEDUP_REMOVED lines=10> */
.L_x_131:
[----:B------:R-:W-:Y:S05]  /*b8c0*/  BSYNC B1 ;  /* 0x0000000000017941 */ /* 0x000fea0003800000 */
.L_x_130:
        /* <DEDUP_REMOVED lines=10> */
.L_x_133:
[----:B------:R-:W-:Y:S05]  /*b970*/  BSYNC B1 ;  /* 0x0000000000017941 */ /* 0x000fea0003800000 */
.L_x_132:
        /* <DEDUP_REMOVED lines=10> */
.L_x_135:
[----:B------:R-:W-:Y:S05]  /*ba20*/  BSYNC B1 ;  /* 0x0000000000017941 */ /* 0x000fea0003800000 */
.L_x_134:
        /* <DEDUP_REMOVED lines=10> */
.L_x_137:
[----:B------:R-:W-:Y:S05]  /*bad0*/  BSYNC B1 ;  /* 0x0000000000017941 */ /* 0x000fea0003800000 */
.L_x_136:
        /* <DEDUP_REMOVED lines=10> */
.L_x_139:
[----:B------:R-:W-:Y:S05]  /*bb80*/  BSYNC B1 ;  /* 0x0000000000017941 */ /* 0x000fea0003800000 */
.L_x_138:
        /* <DEDUP_REMOVED lines=10> */
.L_x_141:
[----:B------:R-:W-:Y:S05]  /*bc30*/  BSYNC B1 ;  /* 0x0000000000017941 */ /* 0x000fea0003800000 */
.L_x_140:
        /* <DEDUP_REMOVED lines=10> */
.L_x_143:
[----:B------:R-:W-:Y:S05]  /*bce0*/  BSYNC B1 ;  /* 0x0000000000017941 */ /* 0x000fea0003800000 */
.L_x_142:
        /* <DEDUP_REMOVED lines=10> */
.L_x_145:
[----:B------:R-:W-:Y:S05]  /*bd90*/  BSYNC B1 ;  /* 0x0000000000017941 */ /* 0x000fea0003800000 */
.L_x_144:
        /* <DEDUP_REMOVED lines=10> */
.L_x_147:
[----:B------:R-:W-:Y:S05]  /*be40*/  BSYNC B1 ;  /* 0x0000000000017941 */ /* 0x000fea0003800000 */
.L_x_146:
        /* <DEDUP_REMOVED lines=10> */
.L_x_149:
[----:B------:R-:W-:Y:S05]  /*bef0*/  BSYNC B1 ;  /* 0x0000000000017941 */ /* 0x000fea0003800000 */
.L_x_148:
        /* <DEDUP_REMOVED lines=10> */
.L_x_151:
[----:B------:R-:W-:Y:S05]  /*bfa0*/  BSYNC B1 ;  /* 0x0000000000017941 */ /* 0x000fea0003800000 */
.L_x_150:
        /* <DEDUP_REMOVED lines=10> */
.L_x_153:
[----:B------:R-:W-:Y:S05]  /*c050*/  BSYNC B1 ;  /* 0x0000000000017941 */ /* 0x000fea0003800000 */
.L_x_152:
        /* <DEDUP_REMOVED lines=10> */
.L_x_155:
[----:B------:R-:W-:Y:S05]  /*c100*/  BSYNC B1 ;  /* 0x0000000000017941 */ /* 0x000fea0003800000 */
.L_x_154:
        /* <DEDUP_REMOVED lines=10> */
.L_x_157:
[----:B------:R-:W-:Y:S05]  /*c1b0*/  BSYNC B1 ;  /* 0x0000000000017941 */ /* 0x000fea0003800000 */
.L_x_156:
        /* <DEDUP_REMOVED lines=10> */
.L_x_159:
[----:B------:R-:W-:Y:S05]  /*c260*/  BSYNC B1 ;  /* 0x0000000000017941 */ /* 0x000fea0003800000 */
.L_x_158:
        /* <DEDUP_REMOVED lines=10> */
.L_x_161:
[----:B------:R-:W-:Y:S05]  /*c310*/  BSYNC B1 ;  /* 0x0000000000017941 */ /* 0x000fea0003800000 */
.L_x_160:
        /* <DEDUP_REMOVED lines=10> */
.L_x_163:
[----:B------:R-:W-:Y:S05]  /*c3c0*/  BSYNC B1 ;  /* 0x0000000000017941 */ /* 0x000fea0003800000 */
.L_x_162:
        /* <DEDUP_REMOVED lines=10> */
.L_x_165:
[----:B------:R-:W-:Y:S05]  /*c470*/  BSYNC B1 ;  /* 0x0000000000017941 */ /* 0x000fea0003800000 */
.L_x_164:
        /* <DEDUP_REMOVED lines=10> */
.L_x_167:
[----:B------:R-:W-:Y:S05]  /*c520*/  BSYNC B1 ;  /* 0x0000000000017941 */ /* 0x000fea0003800000 */
.L_x_166:
        /* <DEDUP_REMOVED lines=10> */
.L_x_169:
[----:B------:R-:W-:Y:S05]  /*c5d0*/  BSYNC B1 ;  /* 0x0000000000017941 */ /* 0x000fea0003800000 */
.L_x_168:
        /* <DEDUP_REMOVED lines=10> */
.L_x_171:
[----:B------:R-:W-:Y:S05]  /*c680*/  BSYNC B1 ;  /* 0x0000000000017941 */ /* 0x000fea0003800000 */
.L_x_170:
        /* <DEDUP_REMOVED lines=10> */
.L_x_173:
[----:B------:R-:W-:Y:S05]  /*c730*/  BSYNC B1 ;  /* 0x0000000000017941 */ /* 0x000fea0003800000 */
.L_x_172:
        /* <DEDUP_REMOVED lines=10> */
.L_x_175:
[----:B------:R-:W-:Y:S05]  /*c7e0*/  BSYNC B1 ;  /* 0x0000000000017941 */ /* 0x000fea0003800000 */
.L_x_174:
        /* <DEDUP_REMOVED lines=10> */
.L_x_177:
[----:B------:R-:W-:Y:S05]  /*c890*/  BSYNC B1 ;  /* 0x0000000000017941 */ /* 0x000fea0003800000 */
.L_x_176:
        /* <DEDUP_REMOVED lines=10> */
.L_x_179:
[----:B------:R-:W-:Y:S05]  /*c940*/  BSYNC B1 ;  /* 0x0000000000017941 */ /* 0x000fea0003800000 */
.L_x_178:
        /* <DEDUP_REMOVED lines=10> */
.L_x_181:
[----:B------:R-:W-:Y:S05]  /*c9f0*/  BSYNC B1 ;  /* 0x0000000000017941 */ /* 0x000fea0003800000 */
.L_x_180:
        /* <DEDUP_REMOVED lines=10> */
.L_x_183:
[----:B------:R-:W-:Y:S05]  /*caa0*/  BSYNC B1 ;  /* 0x0000000000017941 */ /* 0x000fea0003800000 */
.L_x_182:
        /* <DEDUP_REMOVED lines=10> */
.L_x_185:
[----:B------:R-:W-:Y:S05]  /*cb50*/  BSYNC B1 ;  /* 0x0000000000017941 */ /* 0x000fea0003800000 */
.L_x_184:
        /* <DEDUP_REMOVED lines=10> */
.L_x_187:
[----:B------:R-:W-:Y:S05]  /*cc00*/  BSYNC B1 ;  /* 0x0000000000017941 */ /* 0x000fea0003800000 */
.L_x_186:
        /* <DEDUP_REMOVED lines=10> */
.L_x_189:
[----:B------:R-:W-:Y:S05]  /*ccb0*/  BSYNC B1 ;  /* 0x0000000000017941 */ /* 0x000fea0003800000 */
.L_x_188:
        /* <DEDUP_REMOVED lines=10> */
.L_x_191:
[----:B------:R-:W-:Y:S05]  /*cd60*/  BSYNC B1 ;  /* 0x0000000000017941 */ /* 0x000fea0003800000 */
.L_x_190:
        /* <DEDUP_REMOVED lines=10> */
.L_x_193:
[----:B------:R-:W-:Y:S05]  /*ce10*/  BSYNC B1 ;  /* 0x0000000000017941 */ /* 0x000fea0003800000 */
.L_x_192:
        /* <DEDUP_REMOVED lines=10> */
.L_x_195:
[----:B------:R-:W-:Y:S05]  /*cec0*/  BSYNC B1 ;  /* 0x0000000000017941 */ /* 0x000fea0003800000 */
.L_x_194:
        /* <DEDUP_REMOVED lines=10> */
.L_x_197:
[----:B------:R-:W-:Y:S05]  /*cf70*/  BSYNC B1 ;  /* 0x0000000000017941 */ /* 0x000fea0003800000 */
.L_x_196:
        /* <DEDUP_REMOVED lines=10> */
.L_x_199:
[----:B------:R-:W-:Y:S05]  /*d020*/  BSYNC B1 ;  /* 0x0000000000017941 */ /* 0x000fea0003800000 */
.L_x_198:
        /* <DEDUP_REMOVED lines=10> */
.L_x_201:
[----:B------:R-:W-:Y:S05]  /*d0d0*/  BSYNC B1 ;  /* 0x0000000000017941 */ /* 0x000fea0003800000 */
.L_x_200:
        /* <DEDUP_REMOVED lines=10> */
.L_x_203:
[----:B------:R-:W-:Y:S05]  /*d180*/  BSYNC B1 ;  /* 0x0000000000017941 */ /* 0x000fea0003800000 */
.L_x_202:
        /* <DEDUP_REMOVED lines=10> */
.L_x_205:
[----:B------:R-:W-:Y:S05]  /*d230*/  BSYNC B1 ;  /* 0x0000000000017941 */ /* 0x000fea0003800000 */
.L_x_204:
        /* <DEDUP_REMOVED lines=10> */
.L_x_207:
[----:B------:R-:W-:Y:S05]  /*d2e0*/  BSYNC B1 ;  /* 0x0000000000017941 */ /* 0x000fea0003800000 */
.L_x_206:
        /* <DEDUP_REMOVED lines=10> */
.L_x_209:
[----:B------:R-:W-:Y:S05]  /*d390*/  BSYNC B1 ;  /* 0x0000000000017941 */ /* 0x000fea0003800000 */
.L_x_208:
        /* <DEDUP_REMOVED lines=10> */
.L_x_211:
[----:B------:R-:W-:Y:S05]  /*d440*/  BSYNC B1 ;  /* 0x0000000000017941 */ /* 0x000fea0003800000 */
.L_x_210:
        /* <DEDUP_REMOVED lines=10> */
.L_x_213:
[----:B------:R-:W-:Y:S05]  /*d4f0*/  BSYNC B1 ;  /* 0x0000000000017941 */ /* 0x000fea0003800000 */
.L_x_212:
        /* <DEDUP_REMOVED lines=10> */
.L_x_215:
[----:B------:R-:W-:Y:S05]  /*d5a0*/  BSYNC B1 ;  /* 0x0000000000017941 */ /* 0x000fea0003800000 */
.L_x_214:
        /* <DEDUP_REMOVED lines=10> */
.L_x_217:
[----:B------:R-:W-:Y:S05]  /*d650*/  BSYNC B1 ;  /* 0x0000000000017941 */ /* 0x000fea0003800000 */
.L_x_216:
        /* <DEDUP_REMOVED lines=10> */
.L_x_219:
[----:B------:R-:W-:Y:S05]  /*d700*/  BSYNC B1 ;  /* 0x0000000000017941 */ /* 0x000fea0003800000 */
.L_x_218:
        /* <DEDUP_REMOVED lines=10> */
.L_x_221:
[----:B------:R-:W-:Y:S05]  /*d7b0*/  BSYNC B1 ;  /* 0x0000000000017941 */ /* 0x000fea0003800000 */
.L_x_220:
        /* <DEDUP_REMOVED lines=10> */
.L_x_223:
[----:B------:R-:W-:Y:S05]  /*d860*/  BSYNC B1 ;  /* 0x0000000000017941 */ /* 0x000fea0003800000 */
.L_x_222:
        /* <DEDUP_REMOVED lines=10> */
.L_x_225:
[----:B------:R-:W-:Y:S05]  /*d910*/  BSYNC B1 ;  /* 0x0000000000017941 */ /* 0x000fea0003800000 */
.L_x_224:
        /* <DEDUP_REMOVED lines=10> */
.L_x_227:
[----:B------:R-:W-:Y:S05]  /*d9c0*/  BSYNC B1 ;  /* 0x0000000000017941 */ /* 0x000fea0003800000 */
.L_x_226:
        /* <DEDUP_REMOVED lines=10> */
.L_x_229:
[----:B------:R-:W-:Y:S05]  /*da70*/  BSYNC B1 ;  /* 0x0000000000017941 */ /* 0x000fea0003800000 */
.L_x_228:
        /* <DEDUP_REMOVED lines=10> */
.L_x_231:
[----:B------:R-:W-:Y:S05]  /*db20*/  BSYNC B1 ;  /* 0x0000000000017941 */ /* 0x000fea0003800000 */
.L_x_230:
        /* <DEDUP_REMOVED lines=10> */
.L_x_233:
[----:B------:R-:W-:Y:S05]  /*dbd0*/  BSYNC B1 ;  /* 0x0000000000017941 */ /* 0x000fea0003800000 */
.L_x_232:
        /* <DEDUP_REMOVED lines=10> */
.L_x_235:
[----:B------:R-:W-:Y:S05]  /*dc80*/  BSYNC B1 ;  /* 0x0000000000017941 */ /* 0x000fea0003800000 */
.L_x_234:
        /* <DEDUP_REMOVED lines=10> */
.L_x_237:
[----:B------:R-:W-:Y:S05]  /*dd30*/  BSYNC B1 ;  /* 0x0000000000017941 */ /* 0x000fea0003800000 */
.L_x_236:
        /* <DEDUP_REMOVED lines=10> */
.L_x_239:
[----:B------:R-:W-:Y:S05]  /*dde0*/  BSYNC B1 ;  /* 0x0000000000017941 */ /* 0x000fea0003800000 */
.L_x_238:
        /* <DEDUP_REMOVED lines=10> */
.L_x_241:
[----:B------:R-:W-:Y:S05]  /*de90*/  BSYNC B1 ;  /* 0x0000000000017941 */ /* 0x000fea0003800000 */
.L_x_240:
        /* <DEDUP_REMOVED lines=10> */
.L_x_243:
[----:B------:R-:W-:Y:S05]  /*df40*/  BSYNC B1 ;  /* 0x0000000000017941 */ /* 0x000fea0003800000 */
.L_x_242:
        /* <DEDUP_REMOVED lines=10> */
.L_x_245:
[----:B------:R-:W-:Y:S05]  /*dff0*/  BSYNC B1 ;  /* 0x0000000000017941 */ /* 0x000fea0003800000 */
.L_x_244:
        /* <DEDUP_REMOVED lines=10> */
.L_x_247:
[----:B------:R-:W-:Y:S05]  /*e0a0*/  BSYNC B1 ;  /* 0x0000000000017941 */ /* 0x000fea0003800000 */
.L_x_246:
        /* <DEDUP_REMOVED lines=10> */
.L_x_249:
[----:B------:R-:W-:Y:S05]  /*e150*/  BSYNC B1 ;  /* 0x0000000000017941 */ /* 0x000fea0003800000 */
.L_x_248:
        /* <DEDUP_REMOVED lines=10> */
.L_x_251:
[----:B------:R-:W-:Y:S05]  /*e200*/  BSYNC B1 ;  /* 0x0000000000017941 */ /* 0x000fea0003800000 */
.L_x_250:
        /* <DEDUP_REMOVED lines=10> */
.L_x_253:
[----:B------:R-:W-:Y:S05]  /*e2b0*/  BSYNC B1 ;  /* 0x0000000000017941 */ /* 0x000fea0003800000 */
.L_x_252:
        /* <DEDUP_REMOVED lines=10> */
.L_x_255:
[----:B------:R-:W-:Y:S05]  /*e360*/  BSYNC B1 ;  /* 0x0000000000017941 */ /* 0x000fea0003800000 */
.L_x_254:
        /* <DEDUP_REMOVED lines=10> */
.L_x_257:
[----:B------:R-:W-:Y:S05]  /*e410*/  BSYNC B1 ;  /* 0x0000000000017941 */ /* 0x000fea0003800000 */
.L_x_256:
        /* <DEDUP_REMOVED lines=10> */
.L_x_259:
[----:B------:R-:W-:Y:S05]  /*e4c0*/  BSYNC B1 ;  /* 0x0000000000017941 */ /* 0x000fea0003800000 */
.L_x_258:
        /* <DEDUP_REMOVED lines=10> */
.L_x_261:
[----:B------:R-:W-:Y:S05]  /*e570*/  BSYNC B1 ;  /* 0x0000000000017941 */ /* 0x000fea0003800000 */
.L_x_260:
        /* <DEDUP_REMOVED lines=10> */
.L_x_263:
[----:B------:R-:W-:Y:S05]  /*e620*/  BSYNC B1 ;  /* 0x0000000000017941 */ /* 0x000fea0003800000 */
.L_x_262:
        /* <DEDUP_REMOVED lines=10> */
.L_x_265:
[----:B------:R-:W-:Y:S05]  /*e6d0*/  BSYNC B1 ;  /* 0x0000000000017941 */ /* 0x000fea0003800000 */
.L_x_264:
        /* <DEDUP_REMOVED lines=10> */
.L_x_267:
[----:B------:R-:W-:Y:S05]  /*e780*/  BSYNC B1 ;  /* 0x0000000000017941 */ /* 0x000fea0003800000 */
.L_x_266:
        /* <DEDUP_REMOVED lines=10> */
.L_x_269:
[----:B------:R-:W-:Y:S05]  /*e830*/  BSYNC B1 ;  /* 0x0000000000017941 */ /* 0x000fea0003800000 */
.L_x_268:
        /* <DEDUP_REMOVED lines=10> */
.L_x_271:
[----:B------:R-:W-:Y:S05]  /*e8e0*/  BSYNC B1 ;  /* 0x0000000000017941 */ /* 0x000fea0003800000 */
.L_x_270:
        /* <DEDUP_REMOVED lines=10> */
.L_x_273:
[----:B------:R-:W-:Y:S05]  /*e990*/  BSYNC B1 ;  /* 0x0000000000017941 */ /* 0x000fea0003800000 */
.L_x_272:
        /* <DEDUP_REMOVED lines=10> */
.L_x_275:
[----:B------:R-:W-:Y:S05]  /*ea40*/  BSYNC B1 ;  /* 0x0000000000017941 */ /* 0x000fea0003800000 */
.L_x_274:
        /* <DEDUP_REMOVED lines=10> */
.L_x_277:
[----:B------:R-:W-:Y:S05]  /*eaf0*/  BSYNC B1 ;  /* 0x0000000000017941 */ /* 0x000fea0003800000 */
.L_x_276:
        /* <DEDUP_REMOVED lines=10> */
.L_x_279:
[----:B------:R-:W-:Y:S05]  /*eba0*/  BSYNC B1 ;  /* 0x0000000000017941 */ /* 0x000fea0003800000 */
.L_x_278:
        /* <DEDUP_REMOVED lines=10> */
.L_x_281:
[----:B------:R-:W-:Y:S05]  /*ec50*/  BSYNC B1 ;  /* 0x0000000000017941 */ /* 0x000fea0003800000 */
.L_x_280:
        /* <DEDUP_REMOVED lines=10> */
.L_x_283:
[----:B------:R-:W-:Y:S05]  /*ed00*/  BSYNC B1 ;  /* 0x0000000000017941 */ /* 0x000fea0003800000 */
.L_x_282:
[----:B0-234-:R-:W2:Y:S01]  /*ed10*/  LDL.LU R10, [R1+0x1f4] ;  /* 0x0001f400010a7983 */ /* 0x01dea20000300800 */
[----:B-----5:R-:W-:Y:S01]  /*ed20*/  HADD2.F32 R11, -RZ, R23.H0_H0 ;  /* 0x20000017ff0b7230 */ /* 0x020fe20000004100 */
        /* <DEDUP_REMOVED lines=8> */
.L_x_285:
[----:B------:R-:W-:Y:S05]  /*edb0*/  BSYNC B1 ;  /* 0x0000000000017941 */ /* 0x000fea0003800000 */
.L_x_284:
[----:B------:R-:W3:Y:S01]  /*edc0*/  LDL.LU R10, [R1+0x1f8] ;  /* 0x0001f800010a7983 */ /* 0x000ee20000300800 */
[----:B0----5:R-:W-:Y:S01]  /*edd0*/  HADD2.F32 R11, -RZ, R23.H0_H0 ;  /* 0x20000017ff0b7230 */ /* 0x021fe20000004100 */
[----:B------:R-:W-:Y:S01]  /*ede0*/  ISETP.GT.AND P1, PT, R0, 0xf9, P0 ;  /* 0x000000f90000780c */ /* 0x000fe20000724270 */
[----:B------:R-:W-:Y:S01]  /*edf0*/  BSSY B1, `(.L_x_286) ;  /* 0x000000a000017945 */ /* 0x000fe20003800000 */
[----:B------:R-:W-:Y:S02]  /*ee00*/  IADD3 R169, P0, R3, 0x80, RZ ;  /* 0x0000008003a97810 */ /* 0x000fe40007f1e0ff */
[----:B------:R-:W-:-:S04]  /*ee10*/  FMUL R11, R11, R16 ;  /* 0x000000100b0b7220 */ /* 0x000fc80000400000 */
[----:B---3--:R-:W-:-:S05]  /*ee20*/  FFMA R11, R10, R2, R11 ;  /* 0x000000020a0b7223 */ /* 0x008fca000000000b */
[----:B------:R-:W-:-:S04]  /*ee30*/  F2FP.F16.F32.PACK_AB R11, RZ, R11 ;  /* 0x0000000bff0b723e */ /* 0x000fc800000000ff */
[----:B------:R-:W-:Y:S02]  /*ee40*/  PRMT R3, R11, 0x7610, R3 ;  /* 0x000076100b037816 */ /* 0x000fe40000000003 */
[----:B------:R-:W-:-:S03]  /*ee50*/  IADD3.X R11, RZ, UR7, RZ, P0, !PT ;  /* 0x00000007ff0b7c10 */ /* 0x000fc600087fe4ff */
[----:B------:R0:W-:Y:S01]  /*ee60*/  @P2 STG.E.U16 desc[UR36][R6.64+0x1f0], R3 ;  /* 0x0001f00306002986 */ /* 0x0001e2000c101524 */
[----:B------:R-:W-:Y:S05]  /*ee70*/  @!P1 BRA `(.L_x_287) ;  /* 0x0000000000049947 */ /* 0x000fea0003800000 */
[----:B------:R3:W5:Y:S02]  /*ee80*/  LDG.E.LTC128B.U16 R23, desc[UR36][R8.64+0x1f2] ;  /* 0x0001f22408177981 */ /* 0x000764000c1e1520 */
.L_x_287:
[----:B------:R-:W-:Y:S05]  /*ee90*/  BSYNC B1 ;  /* 0x0000000000017941 */ /* 0x000fea0003800000 */
.L_x_286:
[----:B------:R-:W4:Y:S01]  /*eea0*/  LDL.LU R10, [R1+0x1fc] ;  /* 0x0001fc00010a7983 */ /* 0x000f220000300800 */
[----:B0----5:R-:W-:Y:S01]  /*eeb0*/  HADD2.F32 R3, -RZ, R23.H0_H0 ;  /* 0x20000017ff037230 */ /* 0x021fe20000004100 */
[----:B------:R-:W-:Y:S01]  /*eec0*/  ISETP.GT.AND P0, PT, R153, 0x80, PT ;  /* 0x000000809900780c */ /* 0x000fe20003f04270 */
[----:B--23--:R-:W-:-:S03]  /*eed0*/  IMAD R8, R11, R14, RZ ;  /* 0x0000000e0b087224 */ /* 0x00cfc600078e02ff */
[----:B------:R-:W-:Y:S01]  /*eee0*/  FMUL R3, R3, R16 ;  /* 0x0000001003037220 */ /* 0x000fe20000400000 */
[C---:B------:R-:W-:Y:S01]  /*eef0*/  IMAD R167, R169.reuse, R15, R8 ;  /* 0x0000000fa9a77224 */ /* 0x040fe200078e0208 */
[----:B------:R-:W-:Y:S01]  /*ef00*/  ISETP.GT.AND P3, PT, R0, RZ, P0 ;  /* 0x000000ff0000720c */ /* 0x000fe20000764270 */
[----:B------:R-:W-:-:S04]  /*ef10*/  IMAD.WIDE.U32 R8, R169, R14, R20 ;  /* 0x0000000ea9087225 */ /* 0x000fc800078e0014 */
[----:B------:R-:W-:Y:S02]  /*ef20*/  IMAD.IADD R9, R9, 0x1, R167 ;  /* 0x0000000109097824 */ /* 0x000fe400078e02a7 */
[----:B----4-:R-:W-:Y:S01]  /*ef30*/  FFMA R3, R10, R2, R3 ;  /* 0x000000020a037223 */ /* 0x010fe20000000003 */
[----:B------:R-:W-:-:S04]  /*ef40*/  LEA R10, P2, R8, R12, 0x1 ;  /* 0x0000000c080a7211 */ /* 0x000fc800078408ff */
[----:B------:R-:W-:Y:S02]  /*ef50*/  F2FP.F16.F32.PACK_AB R3, RZ, R3 ;  /* 0x00000003ff03723e */ /* 0x000fe400000000ff */
[--C-:B------:R-:W-:Y:S02]  /*ef60*/  LEA.HI.X R11, R8, R13, R9.reuse, 0x1, P2 ;  /* 0x0000000d080b7211 */ /* 0x100fe400010f0c09 */
[----:B------:R-:W-:-:S05]  /*ef70*/  PRMT R9, R3, 0x7610, R9 ;  /* 0x0000761003097816 */ /* 0x000fca0000000009 */
[----:B------:R0:W-:Y:S04]  /*ef80*/  @P1 STG.E.U16 desc[UR36][R6.64+0x1f2], R9 ;  /* 0x0001f20906001986 */ /* 0x0001e8000c101524 */
[----:B------:R-:W2:Y:S01]  /*ef90*/  @P3 LDG.E.LTC128B.U16 R23, desc[UR36][R10.64] ;  /* 0x000000240a173981 */ /* 0x000ea2000c1e1520 */
[----:B-1----:R-:W-:Y:S01]  /*efa0*/  MOV R161, UR8 ;  /* 0x0000000800a17c02 */ /* 0x002fe20008000f00 */
[----:B------:R-:W-:Y:S01]  /*efb0*/  IMAD.U32 R165, RZ, RZ, UR8 ;  /* 0x00000008ffa57e24 */ /* 0x000fe2000f8e00ff */
[----:B------:R-:W-:Y:S01]  /*efc0*/  ISETP.GT.AND P2, PT, R0, 0x1, P0 ;  /* 0x000000010000780c */ /* 0x000fe20000744270 */
[----:B------:R-:W-:Y:S01]  /*efd0*/  IMAD.U32 R164, RZ, RZ, UR9 ;  /* 0x00000009ffa47e24 */ /* 0x000fe2000f8e00ff */
[----:B------:R-:W-:Y:S01]  /*efe0*/  SHF.L.U32 R161, R161, 0x8, RZ ;  /* 0x00000008a1a17819 */ /* 0x000fe200000006ff */
[----:B------:R-:W-:Y:S01]  /*eff0*/  BSSY B1, `(.L_x_288) ;  /* 0x0000011000017945 */ /* 0x000fe20003800000 */
[----:B0-----:R-:W-:-:S02]  /*f000*/  IMAD.WIDE.U32 R8, R169, R14, R18 ;  /* 0x0000000ea9087225 */ /* 0x001fc400078e0012 */
[----:B------:R-:W-:Y:S02]  /*f010*/  SHF.L.U64.HI R165, R165, 0x8, R164 ;  /* 0x00000008a5a57819 */ /* 0x000fe400000102a4 */
[----:B------:R-:W-:Y:S02]  /*f020*/  IMAD.IADD R9, R167, 0x1, R9 ;  /* 0x00000001a7097824 */ /* 0x000fe400078e0209 */
[----:B------:R-:W-:Y:S01]  /*f030*/  IMAD.WIDE.U32 R162, R22, UR43, R8 ;  /* 0x0000002b16a27c25 */ /* 0x000fe2000f8e0008 */
[----:B------:R-:W-:-:S03]  /*f040*/  IADD3 R8, P1, R161, R4, RZ ;  /* 0x00000004a1087210 */ /* 0x000fc60007f3e0ff */
[----:B------:R-:W-:Y:S01]  /*f050*/  IMAD.IADD R7, R159, 0x1, R163 ;  /* 0x000000019f077824 */ /* 0x000fe200078e02a3 */
[----:B------:R-:W-:Y:S01]  /*f060*/  LEA R6, P4, R162, R12, 0x1 ;  /* 0x0000000ca2067211 */ /* 0x000fe200078808ff */
[----:B------:R-:W-:-:S03]  /*f070*/  IMAD.X R9, R165, 0x1, R5, P1 ;  /* 0x00000001a5097824 */ /* 0x000fc600008e0605 */
[----:B------:R-:W-:Y:S01]  /*f080*/  LEA.HI.X R7, R162, R13, R7, 0x1, P4 ;  /* 0x0000000da2077211 */ /* 0x000fe200020f0c07 */
[----:B--2---:R-:W-:-:S05]  /*f090*/  HADD2.F32 R3, -RZ, R23.H0_H0 ;  /* 0x20000017ff037230 */ /* 0x004fca0000004100 */
[----:B------:R-:W-:-:S04]  /*f0a0*/  FMUL R3, R3, R16 ;  /* 0x0000001003037220 */ /* 0x000fc80000400000 */
[----:B------:R-:W-:-:S05]  /*f0b0*/  FFMA R3, R24, R2, R3 ;  /* 0x0000000218037223 */ /* 0x000fca0000000003 */
[----:B------:R-:W-:-:S05]  /*f0c0*/  F2FP.F16.F32.PACK_AB R3, RZ, R3 ;  /* 0x00000003ff03723e */ /* 0x000fca00000000ff */
[----:B------:R0:W-:Y:S01]  /*f0d0*/  @P3 STG.E.U16 desc[UR36][R8.64], R3 ;  /* 0x0000000308003986 */ /* 0x0001e2000c101524 */
[----:B------:R-:W-:Y:S05]  /*f0e0*/  @!P2 BRA `(.L_x_289) ;  /* 0x000000000004a947 */ /* 0x000fea0003800000 */
[----:B------:R1:W5:Y:S02]  /*f0f0*/  LDG.E.LTC128B.U16 R23, desc[UR36][R6.64+0x2] ;  /* 0x0000022406177981 */ /* 0x000364000c1e1520 */
.L_x_289:
[----:B------:R-:W-:Y:S05]  /*f100*/  BSYNC B1 ;  /* 0x0000000000017941 */ /* 0x000fea0003800000 */
.L_x_288:
[----:B0----5:R-:W-:Y:S01]  /*f110*/  HADD2.F32 R3, -RZ, R23.H0_H0 ;  /* 0x20000017ff037230 */ /* 0x021fe20000004100 */
[----:B------:R-:W-:Y:S01]  /*f120*/  ISETP.GT.AND P1, PT, R153, 0x88, PT ;  /* 0x000000889900780c */ /* 0x000fe20003f24270 */
[----:B------:R-:W-:Y:S01]  /*f130*/  IMAD.WIDE.U32 R14, R169, R14, R156 ;  /* 0x0000000ea90e7225 */ /* 0x000fe200078e009c */
[----:B------:R-:W-:Y:S03]  /*f140*/  BSSY B1, `(.L_x_290) ;  /* 0x0000010000017945 */ /* 0x000fe60003800000 */
[----:B------:R-:W-:Y:S01]  /*f150*/  FMUL R10, R3, R16 ;  /* 0x00000010030a7220 */ /* 0x000fe20000400000 */
[----:B------:R-:W-:Y:S02]  /*f160*/  ISETP.GT.AND P3, PT, R0, RZ, P1 ;  /* 0x000000ff0000720c */ /* 0x000fe40000f64270 */
[----:B------:R-:W-:Y:S01]  /*f170*/  IADD3 R154, P5, R154, R14, RZ ;  /* 0x0000000e9a9a7210 */ /* 0x000fe20007fbe0ff */
[----:B------:R-:W-:Y:S01]  /*f180*/  FFMA R10, R25, R2, R10 ;  /* 0x00000002190a7223 */ /* 0x000fe2000000000a */
[----:B------:R-:W-:-:S02]  /*f190*/  IADD3 R167, R167, R15, RZ ;  /* 0x0000000fa7a77210 */ /* 0x000fc40007ffe0ff */
[----:B------:R-:W-:Y:S02]  /*f1a0*/  IADD3 R14, P4, R18, R14, RZ ;  /* 0x0000000e120e7210 */ /* 0x000fe40007f9e0ff */
[----:B------:R-:W-:Y:S01]  /*f1b0*/  F2FP.F16.F32.PACK_AB R3, RZ, R10 ;  /* 0x0000000aff03723e */ /* 0x000fe200000000ff */
[--C-:B------:R-:W-:Y:S01]  /*f1c0*/  IMAD.X R20, R167, 0x1, R21.reuse, P5 ;  /* 0x00000001a7147824 */ /* 0x100fe200028e0615 */
[C---:B------:R-:W-:Y:S02]  /*f1d0*/  LEA R10, P5, R154.reuse, R12, 0x1 ;  /* 0x0000000c9a0a7211 */ /* 0x040fe400078a08ff */
[----:B------:R-:W-:Y:S02]  /*f1e0*/  PRMT R21, R3, 0x7610, R21 ;  /* 0x0000761003157816 */ /* 0x000fe40000000015 */
[----:B------:R-:W-:Y:S02]  /*f1f0*/  LEA.HI.X R11, R154, R13, R20, 0x1, P5 ;  /* 0x0000000d9a0b7211 */ /* 0x000fe400028f0c14 */
[----:B------:R-:W-:Y:S01]  /*f200*/  PRMT R3, R23, 0x7610, R3 ;  /* 0x0000761017037816 */ /* 0x000fe20000000003 */
[----:B------:R0:W-:Y:S01]  /*f210*/  @P2 STG.E.U16 desc[UR36][R8.64+0x2], R21 ;  /* 0x0000021508002986 */ /* 0x0001e2000c101524 */
[----:B------:R-:W-:Y:S05]  /*f220*/  @!P3 BRA `(.L_x_291) ;  /* 0x000000000004b947 */ /* 0x000fea0003800000 */
[----:B------:R2:W5:Y:S02]  /*f230*/  LDG.E.LTC128B.U16 R3, desc[UR36][R10.64] ;  /* 0x000000240a037981 */ /* 0x000564000c1e1520 */
.L_x_291:
[----:B------:R-:W-:Y:S05]  /*f240*/  BSYNC B1 ;  /* 0x0000000000017941 */ /* 0x000fea0003800000 */
.L_x_290:
[----:B--2--5:R-:W-:Y:S01]  /*f250*/  HADD2.F32 R11, -RZ, R3.H0_H0 ;  /* 0x20000003ff0b7230 */ /* 0x024fe20000004100 */
[----:B------:R-:W-:Y:S01]  /*f260*/  ISETP.GT.AND P2, PT, R0, 0x1, P1 ;  /* 0x000000010000780c */ /* 0x000fe20000f44270 */
[----:B------:R-:W-:Y:S01]  /*f270*/  IMAD.X R15, R19, 0x1, R167, P4 ;  /* 0x00000001130f7824 */ /* 0x000fe200020e06a7 */
[----:B------:R-:W-:Y:S01]  /*f280*/  IADD3 R10, P4, R8, R160, RZ ;  /* 0x000000a0080a7210 */ /* 0x000fe20007f9e0ff */
[----:B------:R-:W-:Y:S01]  /*f290*/  BSSY B1, `(.L_x_292) ;  /* 0x000000c000017945 */ /* 0x000fe20003800000 */
[----:B------:R-:W-:Y:S01]  /*f2a0*/  FMUL R11, R11, R16 ;  /* 0x000000100b0b7220 */ /* 0x000fe20000400000 */
[----:B------:R-:W-:-:S04]  /*f2b0*/  IMAD.WIDE.U32 R22, R22, UR43, R14 ;  /* 0x0000002b16167c25 */ /* 0x000fc8000f8e000e */
[----:B------:R-:W-:Y:S01]  /*f2c0*/  FFMA R11, R26, R2, R11 ;  /* 0x000000021a0b7223 */ /* 0x000fe2000000000b */
[----:B------:R-:W-:Y:S02]  /*f2d0*/  IADD3 R159, R159, R23, RZ ;  /* 0x000000179f9f7210 */ /* 0x000fe40007ffe0ff */
[C---:B------:R-:W-:Y:S02]  /*f2e0*/  LEA R12, P5, R22.reuse, R12, 0x1 ;  /* 0x0000000c160c7211 */ /* 0x040fe400078a08ff */
[----:B------:R-:W-:Y:S01]  /*f2f0*/  F2FP.F16.F32.PACK_AB R14, RZ, R11 ;  /* 0x0000000bff0e723e */ /* 0x000fe200000000ff */
[----:B------:R-:W-:Y:S01]  /*f300*/  IMAD.X R11, R9, 0x1, R158, P4 ;  /* 0x00000001090b7824 */ /* 0x000fe200020e069e */
[----:B------:R-:W-:-:S04]  /*f310*/  LEA.HI.X R13, R22, R13, R159, 0x1, P5 ;  /* 0x0000000d160d7211 */ /* 0x000fc800028f0c9f */
[----:B------:R2:W-:Y:S01]  /*f320*/  @P3 STG.E.U16 desc[UR36][R10.64], R14 ;  /* 0x0000000e0a003986 */ /* 0x0005e2000c101524 */
[----:B------:R-:W-:Y:S05]  /*f330*/  @!P2 BRA `(.L_x_293) ;  /* 0x000000000004a947 */ /* 0x000fea0003800000 */
[----:B------:R3:W5:Y:S02]  /*f340*/  LDG.E.LTC128B.U16 R3, desc[UR36][R12.64+0x2] ;  /* 0x000002240c037981 */ /* 0x000764000c1e1520 */
.L_x_293:
[----:B------:R-:W-:Y:S05]  /*f350*/  BSYNC B1 ;  /* 0x0000000000017941 */ /* 0x000fea0003800000 */
.L_x_292:
[----:B-----5:R-:W-:Y:S01]  /*f360*/  HADD2.F32 R15, -RZ, R3.H0_H0 ;  /* 0x20000003ff0f7230 */ /* 0x020fe20000004100 */
[----:B------:R-:W-:Y:S01]  /*f370*/  ISETP.GT.AND P3, PT, R0, 0x8, P0 ;  /* 0x000000080000780c */ /* 0x000fe20000764270 */
[----:B------:R-:W-:Y:S03]  /*f380*/  BSSY B1, `(.L_x_294) ;  /* 0x0000007000017945 */ /* 0x000fe60003800000 */
[----:B--2---:R-:W-:-:S04]  /*f390*/  FMUL R14, R15, R16 ;  /* 0x000000100f0e7220 */ /* 0x004fc80000400000 */
[----:B------:R-:W-:-:S05]  /*f3a0*/  FFMA R14, R27, R2, R14 ;  /* 0x000000021b0e7223 */ /* 0x000fca000000000e */
[----:B------:R-:W-:-:S05]  /*f3b0*/  F2FP.F16.F32.PACK_AB R14, RZ, R14 ;  /* 0x0000000eff0e723e */ /* 0x000fca00000000ff */
[----:B------:R2:W-:Y:S01]  /*f3c0*/  @P2 STG.E.U16 desc[UR36][R10.64+0x2], R14 ;  /* 0x0000020e0a002986 */ /* 0x0005e2000c101524 */
[----:B------:R-:W-:Y:S05]  /*f3d0*/  @!P3 BRA `(.L_x_295) ;  /* 0x000000000004b947 */ /* 0x000fea0003800000 */
[----:B------:R4:W5:Y:S02]  /*f3e0*/  LDG.E.LTC128B.U16 R3, desc[UR36][R6.64+0x10] ;  /* 0x0000102406037981 */ /* 0x000964000c1e1520 */
.L_x_295:
[----:B------:R-:W-:Y:S05]  /*f3f0*/  BSYNC B1 ;  /* 0x0000000000017941 */ /* 0x000fea0003800000 */
.L_x_294:
[----:B--2--5:R-:W-:Y:S01]  /*f400*/  HADD2.F32 R11, -RZ, R3.H0_H0 ;  /* 0x20000003ff0b7230 */ /* 0x024fe20000004100 */
[----:B------:R-:W-:Y:S01]  /*f410*/  ISETP.GT.AND P2, PT, R0, 0x9, P0 ;  /* 0x000000090000780c */ /* 0x000fe20000744270 */
[----:B------:R-:W-:Y:S03]  /*f420*/  BSSY B1, `(.L_x_296) ;  /* 0x0000007000017945 */ /* 0x000fe60003800000 */
[----:B------:R-:W-:-:S04]  /*f430*/  FMUL R11, R11, R16 ;  /* 0x000000100b0b7220 */ /* 0x000fc80000400000 */
[----:B------:R-:W-:-:S05]  /*f440*/  FFMA R11, R28, R2, R11 ;  /* 0x000000021c0b7223 */ /* 0x000fca000000000b */
[----:B------:R-:W-:-:S05]  /*f450*/  F2FP.F16.F32.PACK_AB R11, RZ, R11 ;  /* 0x0000000bff0b723e */ /* 0x000fca00000000ff */
[----:B------:R2:W-:Y:S01]  /*f460*/  @P3 STG.E.U16 desc[UR36][R8.64+0x10], R11 ;  /* 0x0000100b08003986 */ /* 0x0005e2000c101524 */
[----:B------:R-:W-:Y:S05]  /*f470*/  @!P2 BRA `(.L_x_297) ;  /* 0x000000000004a947 */ /* 0x000fea0003800000 */
[----:B------:R0:W5:Y:S02]  /*f480*/  LDG.E.LTC128B.U16 R3, desc[UR36][R6.64+0x12] ;  /* 0x0000122406037981 */ /* 0x000164000c1e1520 */
.L_x_297:
[----:B------:R-:W-:Y:S05]  /*f490*/  BSYNC B1 ;  /* 0x0000000000017941 */ /* 0x000fea0003800000 */
.L_x_296:
        /* <DEDUP_REMOVED lines=9> */
.L_x_299:
[----:B------:R-:W-:Y:S05]  /*f530*/  BSYNC B1 ;  /* 0x0000000000017941 */ /* 0x000fea0003800000 */
.L_x_298:
[----:B-----5:R-:W-:Y:S01]  /*f540*/  HADD2.F32 R11, -RZ, R3.H0_H0 ;  /* 0x20000003ff0b7230 */ /* 0x020fe20000004100 */
[----:B--2---:R-:W-:Y:S01]  /*f550*/  IADD3 R10, P3, R160, R8, RZ ;  /* 0x00000008a00a7210 */ /* 0x004fe20007f7e0ff */
[----:B------:R-:W-:Y:S01]  /*f560*/  BSSY B1, `(.L_x_300) ;  /* 0x0000009000017945 */ /* 0x000fe20003800000 */
[----:B------:R-:W-:Y:S02]  /*f570*/  ISETP.GT.AND P2, PT, R0, 0x9, P1 ;  /* 0x000000090000780c */ /* 0x000fe40000f44270 */
[----:B------:R-:W-:-:S04]  /*f580*/  FMUL R11, R11, R16 ;  /* 0x000000100b0b7220 */ /* 0x000fc80000400000 */
[----:B------:R-:W-:-:S05]  /*f590*/  FFMA R11, R30, R2, R11 ;  /* 0x000000021e0b7223 */ /* 0x000fca000000000b */
[----:B------:R-:W-:Y:S01]  /*f5a0*/  F2FP.F16.F32.PACK_AB R14, RZ, R11 ;  /* 0x0000000bff0e723e */ /* 0x000fe200000000ff */
[----:B------:R-:W-:-:S05]  /*f5b0*/  IMAD.X R11, R158, 0x1, R9, P3 ;  /* 0x000000019e0b7824 */ /* 0x000fca00018e0609 */
[----:B------:R2:W-:Y:S01]  /*f5c0*/  @P4 STG.E.U16 desc[UR36][R10.64+0x10], R14 ;  /* 0x0000100e0a004986 */ /* 0x0005e2000c101524 */
[----:B------:R-:W-:Y:S05]  /*f5d0*/  @!P2 BRA `(.L_x_301) ;  /* 0x000000000004a947 */ /* 0x000fea0003800000 */
[----:B------:R0:W5:Y:S02]  /*f5e0*/  LDG.E.LTC128B.U16 R3, desc[UR36][R12.64+0x12] ;  /* 0x000012240c037981 */ /* 0x000164000c1e1520 */
.L_x_301:
[----:B------:R-:W-:Y:S05]  /*f5f0*/  BSYNC B1 ;  /* 0x0000000000017941 */ /* 0x000fea0003800000 */
.L_x_300:
[----:B--2--5:R-:W-:Y:S01]  /*f600*/  HADD2.F32 R11, -RZ, R3.H0_H0 ;  /* 0x20000003ff0b7230 */ /* 0x024fe20000004100 */
[----:B------:R-:W-:Y:S01]  /*f610*/  IADD3 R160, P4, P5, R160, R4, R161 ;  /* 0x00000004a0a07210 */ /* 0x000fe20007d9e0a1 */
[----:B------:R-:W-:Y:S01]  /*f620*/  BSSY B1, `(.L_x_302) ;  /* 0x0000009000017945 */ /* 0x000fe20003800000 */
[----:B------:R-:W-:Y:S02]  /*f630*/  ISETP.GT.AND P3, PT, R0, 0x10, P0 ;  /* 0x000000100000780c */ /* 0x000fe40000764270 */
[----:B------:R-:W-:Y:S01]  /*f640*/  FMUL R10, R11, R16 ;  /* 0x000000100b0a7220 */ /* 0x000fe20000400000 */
[----:B------:R-:W-:-:S03]  /*f650*/  IADD3.X R161, R158, R5, R165, P4, P5 ;  /* 0x000000059ea17210 */ /* 0x000fc600027ea4a5 */
[----:B------:R-:W-:-:S05]  /*f660*/  FFMA R10, R31, R2, R10 ;  /* 0x000000021f0a7223 */ /* 0x000fca000000000a */
[----:B------:R-:W-:-:S05]  /*f670*/  F2FP.F16.F32.PACK_AB R10, RZ, R10 ;  /* 0x0000000aff0a723e */ /* 0x000fca00000000ff */
[----:B------:R2:W-:Y:S01]  /*f680*/  @P2 STG.E.U16 desc[UR36][R160.64+0x12], R10 ;  /* 0x0000120aa0002986 */ /* 0x0005e2000c101524 */
[----:B------:R-:W-:Y:S05]  /*f690*/  @!P3 BRA `(.L_x_303) ;  /* 0x000000000004b947 */ /* 0x000fea0003800000 */
[----:B------:R0:W5:Y:S02]  /*f6a0*/  LDG.E.LTC128B.U16 R3, desc[UR36][R6.64+0x20] ;  /* 0x0000202406037981 */ /* 0x000164000c1e1520 */
.L_x_303:
[----:B------:R-:W-:Y:S05]  /*f6b0*/  BSYNC B1 ;  /* 0x0000000000017941 */ /* 0x000fea0003800000 */
.L_x_302:
[----:B-----5:R-:W-:Y:S01]  /*f6c0*/  HADD2.F32 R5, -RZ, R3.H0_H0 ;  /* 0x20000003ff057230 */ /* 0x020fe20000004100 */
        /* <DEDUP_REMOVED lines=8> */
.L_x_305:
[----:B------:R-:W-:Y:S05]  /*f750*/  BSYNC B1 ;  /* 0x0000000000017941 */ /* 0x000fea0003800000 */
.L_x_304:
[----:B0----5:R-:W-:Y:S01]  /*f760*/  HADD2.F32 R5, -RZ, R3.H0_H0 ;  /* 0x20000003ff057230 */ /* 0x021fe20000004100 */
        /* <DEDUP_REMOVED lines=8> */
.L_x_307:
[----:B------:R-:W-:Y:S05]  /*f7f0*/  BSYNC B1 ;  /* 0x0000000000017941 */ /* 0x000fea0003800000 */
.L_x_306:
[----:B-----5:R-:W-:Y:S01]  /*f800*/  HADD2.F32 R5, -RZ, R3.H0_H0 ;  /* 0x20000003ff057230 */ /* 0x020fe20000004100 */
[----:B0-----:R-:W-:Y:S01]  /*f810*/  @P3 MOV R4, R160 ;  /* 0x000000a000043202 */ /* 0x001fe20000000f00 */
[----:B------:R-:W-:Y:S01]  /*f820*/  BSSY B1, `(.L_x_308) ;  /* 0x000000a000017945 */ /* 0x000fe20003800000 */
[----:B------:R-:W-:Y:S02]  /*f830*/  ISETP.GT.AND P2, PT, R0, 0x11, P1 ;  /* 0x000000110000780c */ /* 0x000fe40000f44270 */
[----:B------:R-:W-:-:S04]  /*f840*/  FMUL R5, R5, R16 ;  /* 0x0000001005057220 */ /* 0x000fc80000400000 */
[----:B------:R-:W-:-:S05]  /*f850*/  FFMA R5, R34, R2, R5 ;  /* 0x0000000222057223 */ /* 0x000fca0000000005 */
[----:B------:R-:W-:-:S04]  /*f860*/  F2FP.F16.F32.PACK_AB R5, RZ, R5 ;  /* 0x00000005ff05723e */ /* 0x000fc800000000ff */
[----:B--2---:R-:W-:Y:S01]  /*f870*/  PRMT R10, R5, 0x7610, R10 ;  /* 0x00007610050a7816 */ /* 0x004fe2000000000a */
[----:B------:R-:W-:-:S05]  /*f880*/  @P3 IMAD.MOV.U32 R5, RZ, RZ, R161 ;  /* 0x000000ffff053224 */ /* 0x000fca00078e00a1 */
[----:B------:R0:W-:Y:S01]  /*f890*/  @P3 STG.E.U16 desc[UR36][R4.64+0x20], R10 ;  /* 0x0000200a04003986 */ /* 0x0001e2000c101524 */
[----:B------:R-:W-:Y:S05]  /*f8a0*/  @!P2 BRA `(.L_x_309) ;  /* 0x000000000004a947 */ /* 0x000fea0003800000 */
[----:B------:R2:W5:Y:S02]  /*f8b0*/  LDG.E.LTC128B.U16 R3, desc[UR36][R12.64+0x22] ;  /* 0x000022240c037981 */ /* 0x000564000c1e1520 */
.L_x_309:
[----:B------:R-:W-:Y:S05]  /*f8c0*/  BSYNC B1 ;  /* 0x0000000000017941 */ /* 0x000fea0003800000 */
.L_x_308:
[----:B0----5:R-:W-:Y:S01]  /*f8d0*/  HADD2.F32 R5, -RZ, R3.H0_H0 ;  /* 0x20000003ff057230 */ /* 0x021fe20000004100 */
[----:B------:R-:W-:Y:S01]  /*f8e0*/  ISETP.GT.AND P3, PT, R0, 0x18, P0 ;  /* 0x000000180000780c */ /* 0x000fe20000764270 */
[----:B------:R-:W-:Y:S03]  /*f8f0*/  BSSY B1, `(.L_x_310) ;  /* 0x000000a000017945 */ /* 0x000fe60003800000 */
[----:B------:R-:W-:Y:S01]  /*f900*/  FMUL R4, R5, R16 ;  /* 0x0000001005047220 */ /* 0x000fe20000400000 */
[----:B------:R-:W-:-:S03]  /*f910*/  @P2 MOV R5, R161 ;  /* 0x000000a100052202 */ /* 0x000fc60000000f00 */
[----:B------:R-:W-:-:S05]  /*f920*/  FFMA R4, R35, R2, R4 ;  /* 0x0000000223047223 */ /* 0x000fca0000000004 */
[----:B------:R-:W-:-:S04]  /*f930*/  F2FP.F16.F32.PACK_AB R4, RZ, R4 ;  /* 0x00000004ff04723e */ /* 0x000fc800000000ff */
[----:B------:R-:W-:Y:S01]  /*f940*/  PRMT R10, R4, 0x7610, R10 ;  /* 0x00007610040a7816 */ /* 0x000fe2000000000a */
[----:B------:R-:W-:-:S05]  /*f950*/  @P2 IMAD.MOV.U32 R4, RZ, RZ, R160 ;  /* 0x000000ffff042224 */ /* 0x000fca00078e00a0 */
[----:B------:R0:W-:Y:S01]  /*f960*/  @P2 STG.E.U16 desc[UR36][R4.64+0x22], R10 ;  /* 0x0000220a04002986 */ /* 0x0001e2000c101524 */
[----:B------:R-:W-:Y:S05]  /*f970*/  @!P3 BRA `(.L_x_311) ;  /* 0x000000000004b947 */ /* 0x000fea0003800000 */
[----:B------:R0:W5:Y:S02]  /*f980*/  LDG.E.LTC128B.U16 R3, desc[UR36][R6.64+0x30] ;  /* 0x0000302406037981 */ /* 0x000164000c1e1520 */
.L_x_311:
[----:B------:R-:W-:Y:S05]  /*f990*/  BSYNC B1 ;  /* 0x0000000000017941 */ /* 0x000fea0003800000 */
.L_x_310:
        /* <DEDUP_REMOVED lines=9> */
.L_x_313:
[----:B------:R-:W-:Y:S05]  /*fa30*/  BSYNC B1 ;  /* 0x0000000000017941 */ /* 0x000fea0003800000 */
.L_x_312:
        /* <DEDUP_REMOVED lines=9> */
.L_x_315:
[----:B------:R-:W-:Y:S05]  /*fad0*/  BSYNC B1 ;  /* 0x0000000000017941 */ /* 0x000fea0003800000 */
.L_x_314:
[----:B-----5:R-:W-:Y:S01]  /*fae0*/  HADD2.F32 R5, -RZ, R3.H0_H0 ;  /* 0x20000003ff057230 */ /* 0x020fe20000004100 */
[----:B------:R-:W-:Y:S01]  /*faf0*/  ISETP.GT.AND P2, PT, R0, 0x19, P1 ;  /* 0x000000190000780c */ /* 0x000fe20000f44270 */
[----:B0-----:R-:W-:Y:S01]  /*fb00*/  @P3 IMAD.MOV.U32 R4, RZ, RZ, R160 ;  /* 0x000000ffff043224 */ /* 0x001fe200078e00a0 */
[----:B------:R-:W-:Y:S02]  /*fb10*/  BSSY B1, `(.L_x_316) ;  /* 0x0000009000017945 */ /* 0x000fe40003800000 */
[----:B------:R-:W-:-:S04]  /*fb20*/  FMUL R5, R5, R16 ;  /* 0x0000001005057220 */ /* 0x000fc80000400000 */
[----:B------:R-:W-:-:S05]  /*fb30*/  FFMA R5, R38, R2, R5 ;  /* 0x0000000226057223 */ /* 0x000fca0000000005 */
[----:B------:R-:W-:-:S04]  /*fb40*/  F2FP.F16.F32.PACK_AB R5, RZ, R5 ;  /* 0x00000005ff05723e */ /* 0x000fc800000000ff */
[----:B------:R-:W-:Y:S01]  /*fb50*/  PRMT R10, R5, 0x7610, R10 ;  /* 0x00007610050a7816 */ /* 0x000fe2000000000a */
[----:B------:R-:W-:-:S05]  /*fb60*/  @P3 IMAD.MOV.U32 R5, RZ, RZ, R161 ;  /* 0x000000ffff053224 */ /* 0x000fca00078e00a1 */
[----:B------:R0:W-:Y:S01]  /*fb70*/  @P3 STG.E.U16 desc[UR36][R4.64+0x30], R10 ;  /* 0x0000300a04003986 */ /* 0x0001e2000c101524 */
[----:B------:R-:W-:Y:S05]  /*fb80*/  @!P2 BRA `(.L_x_317) ;  /* 0x000000000004a947 */ /* 0x000fea0003800000 */
[----:B------:R0:W5:Y:S02]  /*fb90*/  LDG.E.LTC128B.U16 R3, desc[UR36][R12.64+0x32] ;  /* 0x000032240c037981 */ /* 0x000164000c1e1520 */
.L_x_317:
[----:B------:R-:W-:Y:S05]  /*fba0*/  BSYNC B1 ;  /* 0x0000000000017941 */ /* 0x000fea0003800000 */
.L_x_316:
[----:B0----5:R-:W-:Y:S01]  /*fbb0*/  HADD2.F32 R5, -RZ, R3.H0_H0 ;  /* 0x20000003ff057230 */ /* 0x021fe20000004100 */
[----:B------:R-:W-:Y:S01]  /*fbc0*/  ISETP.GT.AND P3, PT, R0, 0x20, P0 ;  /* 0x000000200000780c */ /* 0x000fe20000764270 */
[----:B------:R-:W-:Y:S03]  /*fbd0*/  BSSY B1, `(.L_x_318) ;  /* 0x000000a000017945 */ /* 0x000fe60003800000 */
[----:B------:R-:W-:Y:S01]  /*fbe0*/  FMUL R4, R5, R16 ;  /* 0x0000001005047220 */ /* 0x000fe20000400000 */
[----:B------:R-:W-:-:S03]  /*fbf0*/  @P2 IMAD.MOV.U32 R5, RZ, RZ, R161 ;  /* 0x000000ffff052224 */ /* 0x000fc600078e00a1 */
[----:B------:R-:W-:-:S05]  /*fc00*/  FFMA R4, R39, R2, R4 ;  /* 0x0000000227047223 */ /* 0x000fca0000000004 */
[----:B------:R-:W-:-:S04]  /*fc10*/  F2FP.F16.F32.PACK_AB R4, RZ, R4 ;  /* 0x00000004ff04723e */ /* 0x000fc800000000ff */
[----:B------:R-:W-:Y:S02]  /*fc20*/  PRMT R10, R4, 0x7610, R10 ;  /* 0x00007610040a7816 */ /* 0x000fe4000000000a */
[----:B------:R-:W-:-:S05]  /*fc30*/  @P2 MOV R4, R160 ;  /* 0x000000a000042202 */ /* 0x000fca0000000f00 */
[----:B------:R0:W-:Y:S01]  /*fc40*/  @P2 STG.E.U16 desc[UR36][R4.64+0x32], R10 ;  /* 0x0000320a04002986 */ /* 0x0001e2000c101524 */
[----:B------:R-:W-:Y:S05]  /*fc50*/  @!P3 BRA `(.L_x_319) ;  /* 0x000000000004b947 */ /* 0x000fea0003800000 */
[----:B------:R0:W5:Y:S02]  /*fc60*/  LDG.E.LTC128B.U16 R3, desc[UR36][R6.64+0x40] ;  /* 0x0000402406037981 */ /* 0x000164000c1e1520 */
.L_x_319:
[----:B------:R-:W-:Y:S05]  /*fc70*/  BSYNC B1 ;  /* 0x0000000000017941 */ /* 0x000fea0003800000 */
.L_x_318:
        /* <DEDUP_REMOVED lines=9> */
.L_x_321:
[----:B------:R-:W-:Y:S05]  /*fd10*/  BSYNC B1 ;  /* 0x0000000000017941 */ /* 0x000fea0003800000 */
.L_x_320:
        /* <DEDUP_REMOVED lines=9> */
.L_x_323:
[----:B------:R-:W-:Y:S05]  /*fdb0*/  BSYNC B1 ;  /* 0x0000000000017941 */ /* 0x000fea0003800000 */
.L_x_322:
[----:B-----5:R-:W-:Y:S01]  /*fdc0*/  HADD2.F32 R5, -RZ, R3.H0_H0 ;  /* 0x20000003ff057230 */ /* 0x020fe20000004100 */
[----:B------:R-:W-:Y:S01]  /*fdd0*/  ISETP.GT.AND P2, PT, R0, 0x21, P1 ;  /* 0x000000210000780c */ /* 0x000fe20000f44270 */
[----:B0-----:R-:W-:Y:S01]  /*fde0*/  @P3 IMAD.MOV.U32 R4, RZ, RZ, R160 ;  /* 0x000000ffff043224 */ /* 0x001fe200078e00a0 */
[----:B------:R-:W-:Y:S02]  /*fdf0*/  BSSY B1, `(.L_x_324) ;  /* 0x0000009000017945 */ /* 0x000fe40003800000 */
[----:B------:R-:W-:-:S04]  /*fe00*/  FMUL R5, R5, R16 ;  /* 0x0000001005057220 */ /* 0x000fc80000400000 */
[----:B------:R-:W-:-:S05]  /*fe10*/  FFMA R5, R42, R2, R5 ;  /* 0x000000022a057223 */ /* 0x000fca0000000005 */
[----:B------:R-:W-:-:S04]  /*fe20*/  F2FP.F16.F32.PACK_AB R5, RZ, R5 ;  /* 0x00000005ff05723e */ /* 0x000fc800000000ff */
[----:B------:R-:W-:Y:S02]  /*fe30*/  PRMT R10, R5, 0x7610, R10 ;  /* 0x00007610050a7816 */ /* 0x000fe4000000000a */
[----:B------:R-:W-:-:S05]  /*fe40*/  @P3 MOV R5, R161 ;  /* 0x000000a100053202 */ /* 0x000fca0000000f00 */
[----:B------:R0:W-:Y:S01]  /*fe50*/  @P3 STG.E.U16 desc[UR36][R4.64+0x40], R10 ;  /* 0x0000400a04003986 */ /* 0x0001e2000c101524 */
[----:B------:R-:W-:Y:S05]  /*fe60*/  @!P2 BRA `(.L_x_325) ;  /* 0x000000000004a947 */ /* 0x000fea0003800000 */
[----:B------:R0:W5:Y:S02]  /*fe70*/  LDG.E.LTC128B.U16 R3, desc[UR36][R12.64+0x42] ;  /* 0x000042240c037981 */ /* 0x000164000c1e1520 */
.L_x_325:
[----:B------:R-:W-:Y:S05]  /*fe80*/  BSYNC B1 ;  /* 0x0000000000017941 */ /* 0x000fea0003800000 */
.L_x_324:
[----:B0----5:R-:W-:Y:S01]  /*fe90*/  HADD2.F32 R5, -RZ, R3.H0_H0 ;  /* 0x20000003ff057230 */ /* 0x021fe20000004100 */
[----:B------:R-:W-:Y:S01]  /*fea0*/  ISETP.GT.AND P3, PT, R0, 0x28, P0 ;  /* 0x000000280000780c */ /* 0x000fe20000764270 */
[----:B------:R-:W-:Y:S03]  /*feb0*/  BSSY B1, `(.L_x_326) ;  /* 0x000000a000017945 */ /* 0x000fe60003800000 */
[----:B------:R-:W-:Y:S01]  /*fec0*/  FMUL R4, R5, R16 ;  /* 0x0000001005047220 */ /* 0x000fe20000400000 */
[----:B------:R-:W-:-:S03]  /*fed0*/  @P2 IMAD.MOV.U32 R5, RZ, RZ, R161 ;  /* 0x000000ffff052224 */ /* 0x000fc600078e00a1 */
[----:B------:R-:W-:-:S05]  /*fee0*/  FFMA R4, R43, R2, R4 ;  /* 0x000000022b047223 */ /* 0x000fca0000000004 */
[----:B------:R-:W-:-:S04]  /*fef0*/  F2FP.F16.F32.PACK_AB R4, RZ, R4 ;  /* 0x00000004ff04723e */ /* 0x000fc800000000ff */
[----:B------:R-:W-:Y:S01]  /*ff00*/  PRMT R10, R4, 0x7610, R10 ;  /* 0x00007610040a7816 */ /* 0x000fe2000000000a */
[----:B------:R-:W-:-:S05]  /*ff10*/  @P2 IMAD.MOV.U32 R4, RZ, RZ, R160 ;  /* 0x000000ffff042224 */ /* 0x000fca00078e00a0 */
[----:B------:R0:W-:Y:S01]  /*ff20*/  @P2 STG.E.U16 desc[UR36][R4.64+0x42], R10 ;  /* 0x0000420a04002986 */ /* 0x0001e2000c101524 */
[----:B------:R-:W-:Y:S05]  /*ff30*/  @!P3 BRA `(.L_x_327) ;  /* 0x000000000004b947 */ /* 0x000fea0003800000 */
[----:B------:R0:W5:Y:S02]  /*ff40*/  LDG.E.LTC128B.U16 R3, desc[UR36][R6.64+0x50] ;  /* 0x0000502406037981 */ /* 0x000164000c1e1520 */
.L_x_327:
[----:B------:R-:W-:Y:S05]  /*ff50*/  BSYNC B1 ;  /* 0x0000000000017941 */ /* 0x000fea0003800000 */
.L_x_326:
        /* <DEDUP_REMOVED lines=9> */
.L_x_329:
[----:B------:R-:W-:Y:S05]  /*fff0*/  BSYNC B1 ;  /* 0x0000000000017941 */ /* 0x000fea0003800000 */
.L_x_328:
        /* <DEDUP_REMOVED lines=9> */
.L_x_331:
[----:B------:R-:W-:Y:S05]  /*10090*/  BSYNC B1 ;  /* 0x0000000000017941 */ /* 0x000fea0003800000 */
.L_x_330:
[----:B-----5:R-:W-:Y:S01]  /*100a0*/  HADD2.F32 R5, -RZ, R3.H0_H0 ;  /* 0x20000003ff057230 */ /* 0x020fe20000004100 */
[----:B0-----:R-:W-:Y:S01]  /*100b0*/  @P3 MOV R4, R160 ;  /* 0x000000a000043202 */ /* 0x001fe20000000f00 */
[----:B------:R-:W-:Y:S01]  /*100c0*/  BSSY B1, `(.L_x_332) ;  /* 0x000000a000017945 */ /* 0x000fe20003800000 */
[----:B------:R-:W-:Y:S02]  /*100d0*/  ISETP.GT.AND P2, PT, R0, 0x29, P1 ;  /* 0x000000290000780c */ /* 0x000fe40000f44270 */
        /* <DEDUP_REMOVED lines=8> */
.L_x_333:
[----:B------:R-:W-:Y:S05]  /*10160*/  BSYNC B1 ;  /* 0x0000000000017941 */ /* 0x000fea0003800000 */
.L_x_332:
        /* <DEDUP_REMOVED lines=12> */
.L_x_335:
[----:B------:R-:W-:Y:S05]  /*10230*/  BSYNC B1 ;  /* 0x0000000000017941 */ /* 0x000fea0003800000 */
.L_x_334:
        /* <DEDUP_REMOVED lines=9> */
.L_x_337:
[----:B------:R-:W-:Y:S05]  /*102d0*/  BSYNC B1 ;  /* 0x0000000000017941 */ /* 0x000fea0003800000 */
.L_x_336:
        /* <DEDUP_REMOVED lines=9> */
.L_x_339:
[----:B------:R-:W-:Y:S05]  /*10370*/  BSYNC B1 ;  /* 0x0000000000017941 */ /* 0x000fea0003800000 */
.L_x_338:
        /* <DEDUP_REMOVED lines=12> */
.L_x_341:
[----:B------:R-:W-:Y:S05]  /*10440*/  BSYNC B1 ;  /* 0x0000000000017941 */ /* 0x000fea0003800000 */
.L_x_340:
        /* <DEDUP_REMOVED lines=12> */
.L_x_343:
[----:B------:R-:W-:Y:S05]  /*10510*/  BSYNC B1 ;  /* 0x0000000000017941 */ /* 0x000fea0003800000 */
.L_x_342:
        /* <DEDUP_REMOVED lines=9> */
.L_x_345:
[----:B------:R-:W-:Y:S05]  /*105b0*/  BSYNC B1 ;  /* 0x0000000000017941 */ /* 0x000fea0003800000 */
.L_x_344:
        /* <DEDUP_REMOVED lines=9> */
.L_x_347:
[----:B------:R-:W-:Y:S05]  /*10650*/  BSYNC B1 ;  /* 0x0000000000017941 */ /* 0x000fea0003800000 */
.L_x_346:
        /* <DEDUP_REMOVED lines=12> */
.L_x_349:
[----:B------:R-:W-:Y:S05]  /*10720*/  BSYNC B1 ;  /* 0x0000000000017941 */ /* 0x000fea0003800000 */
.L_x_348:
        /* <DEDUP_REMOVED lines=12> */
.L_x_351:
[----:B------:R-:W-:Y:S05]  /*107f0*/  BSYNC B1 ;  /* 0x0000000000017941 */ /* 0x000fea0003800000 */
.L_x_350:
        /* <DEDUP_REMOVED lines=9> */
.L_x_353:
[----:B------:R-:W-:Y:S05]  /*10890*/  BSYNC B1 ;  /* 0x0000000000017941 */ /* 0x000fea0003800000 */
.L_x_352:
        /* <DEDUP_REMOVED lines=9> */
.L_x_355:
[----:B------:R-:W-:Y:S05]  /*10930*/  BSYNC B1 ;  /* 0x0000000000017941 */ /* 0x000fea0003800000 */
.L_x_354:
        /* <DEDUP_REMOVED lines=12> */
.L_x_357:
[----:B------:R-:W-:Y:S05]  /*10a00*/  BSYNC B1 ;  /* 0x0000000000017941 */ /* 0x000fea0003800000 */
.L_x_356:
        /* <DEDUP_REMOVED lines=12> */
.L_x_359:
[----:B------:R-:W-:Y:S05]  /*10ad0*/  BSYNC B1 ;  /* 0x0000000000017941 */ /* 0x000fea0003800000 */
.L_x_358:
        /* <DEDUP_REMOVED lines=9> */
.L_x_361:
[----:B------:R-:W-:Y:S05]  /*10b70*/  BSYNC B1 ;  /* 0x0000000000017941 */ /* 0x000fea0003800000 */
.L_x_360:
        /* <DEDUP_REMOVED lines=9> */
.L_x_363:
[----:B------:R-:W-:Y:S05]  /*10c10*/  BSYNC B1 ;  /* 0x0000000000017941 */ /* 0x000fea0003800000 */
.L_x_362:
        /* <DEDUP_REMOVED lines=12> */
.L_x_365:
[----:B------:R-:W-:Y:S05]  /*10ce0*/  BSYNC B1 ;  /* 0x0000000000017941 */ /* 0x000fea0003800000 */
.L_x_364:
        /* <DEDUP_REMOVED lines=12> */
.L_x_367:
[----:B------:R-:W-:Y:S05]  /*10db0*/  BSYNC B1 ;  /* 0x0000000000017941 */ /* 0x000fea0003800000 */
.L_x_366:
        /* <DEDUP_REMOVED lines=9> */
.L_x_369:
[----:B------:R-:W-:Y:S05]  /*10e50*/  BSYNC B1 ;  /* 0x0000000000017941 */ /* 0x000fea0003800000 */
.L_x_368:
        /* <DEDUP_REMOVED lines=9> */
.L_x_371:
[----:B------:R-:W-:Y:S05]  /*10ef0*/  BSYNC B1 ;  /* 0x0000000000017941 */ /* 0x000fea0003800000 */
.L_x_370:
        /* <DEDUP_REMOVED lines=12> */
.L_x_373:
[----:B------:R-:W-:Y:S05]  /*10fc0*/  BSYNC B1 ;  /* 0x0000000000017941 */ /* 0x000fea0003800000 */
.L_x_372:
        /* <DEDUP_REMOVED lines=12> */
.L_x_375:
[----:B------:R-:W-:Y:S05]  /*11090*/  BSYNC B1 ;  /* 0x0000000000017941 */ /* 0x000fea0003800000 */
.L_x_374:
        /* <DEDUP_REMOVED lines=9> */
.L_x_377:
[----:B------:R-:W-:Y:S05]  /*11130*/  BSYNC B1 ;  /* 0x0000000000017941 */ /* 0x000fea0003800000 */
.L_x_376:
        /* <DEDUP_REMOVED lines=9> */
.L_x_379:
[----:B------:R-:W-:Y:S05]  /*111d0*/  BSYNC B1 ;  /* 0x0000000000017941 */ /* 0x000fea0003800000 */
.L_x_378:
        /* <DEDUP_REMOVED lines=12> */
.L_x_381:
[----:B------:R-:W-:Y:S05]  /*112a0*/  BSYNC B1 ;  /* 0x0000000000017941 */ /* 0x000fea0003800000 */
.L_x_380:
        /* <DEDUP_REMOVED lines=12> */
.L_x_383:
[----:B------:R-:W-:Y:S05]  /*11370*/  BSYNC B1 ;  /* 0x0000000000017941 */ /* 0x000fea0003800000 */
.L_x_382:
        /* <DEDUP_REMOVED lines=9> */
.L_x_385:
[----:B------:R-:W-:Y:S05]  /*11410*/  BSYNC B1 ;  /* 0x0000000000017941 */ /* 0x000fea0003800000 */
.L_x_384:
        /* <DEDUP_REMOVED lines=9> */
.L_x_387:
[----:B------:R-:W-:Y:S05]  /*114b0*/  BSYNC B1 ;  /* 0x0000000000017941 */ /* 0x000fea0003800000 */
.L_x_386:
        /* <DEDUP_REMOVED lines=12> */
.L_x_389:
[----:B------:R-:W-:Y:S05]  /*11580*/  BSYNC B1 ;  /* 0x0000000000017941 */ /* 0x000fea0003800000 */
.L_x_388:
        /* <DEDUP_REMOVED lines=12> */
.L_x_391:
[----:B------:R-:W-:Y:S05]  /*11650*/  BSYNC B1 ;  /* 0x0000000000017941 */ /* 0x000fea0003800000 */
.L_x_390:
        /* <DEDUP_REMOVED lines=9> */
.L_x_393:
[----:B------:R-:W-:Y:S05]  /*116f0*/  BSYNC B1 ;  /* 0x0000000000017941 */ /* 0x000fea0003800000 */
.L_x_392:
        /* <DEDUP_REMOVED lines=9> */
.L_x_395:
[----:B------:R-:W-:Y:S05]  /*11790*/  BSYNC B1 ;  /* 0x0000000000017941 */ /* 0x000fea0003800000 */
.L_x_394:
        /* <DEDUP_REMOVED lines=12> */
.L_x_397:
[----:B------:R-:W-:Y:S05]  /*11860*/  BSYNC B1 ;  /* 0x0000000000017941 */ /* 0x000fea0003800000 */
.L_x_396:
        /* <DEDUP_REMOVED lines=12> */
.L_x_399:
[----:B------:R-:W-:Y:S05]  /*11930*/  BSYNC B1 ;  /* 0x0000000000017941 */ /* 0x000fea0003800000 */
.L_x_398:
        /* <DEDUP_REMOVED lines=9> */
.L_x_401:
[----:B------:R-:W-:Y:S05]  /*119d0*/  BSYNC B1 ;  /* 0x0000000000017941 */ /* 0x000fea0003800000 */
.L_x_400:
        /* <DEDUP_REMOVED lines=9> */
.L_x_403:
[----:B------:R-:W-:Y:S05]  /*11a70*/  BSYNC B1 ;  /* 0x0000000000017941 */ /* 0x000fea0003800000 */
.L_x_402:
        /* <DEDUP_REMOVED lines=12> */
.L_x_405:
[----:B------:R-:W-:Y:S05]  /*11b40*/  BSYNC B1 ;  /* 0x0000000000017941 */ /* 0x000fea0003800000 */
.L_x_404:
        /* <DEDUP_REMOVED lines=12> */
.L_x_407:
[----:B------:R-:W-:Y:S05]  /*11c10*/  BSYNC B1 ;  /* 0x0000000000017941 */ /* 0x000fea0003800000 */
.L_x_406:
        /* <DEDUP_REMOVED lines=9> */
.L_x_409:
[----:B------:R-:W-:Y:S05]  /*11cb0*/  BSYNC B1 ;  /* 0x0000000000017941 */ /* 0x000fea0003800000 */
.L_x_408:
        /* <DEDUP_REMOVED lines=9> */
.L_x_411:
[----:B------:R-:W-:Y:S05]  /*11d50*/  BSYNC B1 ;  /* 0x0000000000017941 */ /* 0x000fea0003800000 */
.L_x_410:
        /* <DEDUP_REMOVED lines=12> */
.L_x_413:
[----:B------:R-:W-:Y:S05]  /*11e20*/  BSYNC B1 ;  /* 0x0000000000017941 */ /* 0x000fea0003800000 */
.L_x_412:
        /* <DEDUP_REMOVED lines=12> */
.L_x_415:
[----:B------:R-:W-:Y:S05]  /*11ef0*/  BSYNC B1 ;  /* 0x0000000000017941 */ /* 0x000fea0003800000 */
.L_x_414:
        /* <DEDUP_REMOVED lines=9> */
.L_x_417:
[----:B------:R-:W-:Y:S05]  /*11f90*/  BSYNC B1 ;  /* 0x0000000000017941 */ /* 0x000fea0003800000 */
.L_x_416:
        /* <DEDUP_REMOVED lines=9> */
.L_x_419:
[----:B------:R-:W-:Y:S05]  /*12030*/  BSYNC B1 ;  /* 0x0000000000017941 */ /* 0x000fea0003800000 */
.L_x_418:
        /* <DEDUP_REMOVED lines=12> */
.L_x_421:
[----:B------:R-:W-:Y:S05]  /*12100*/  BSYNC B1 ;  /* 0x0000000000017941 */ /* 0x000fea0003800000 */
.L_x_420:
        /* <DEDUP_REMOVED lines=12> */
.L_x_423:
[----:B------:R-:W-:Y:S05]  /*121d0*/  BSYNC B1 ;  /* 0x0000000000017941 */ /* 0x000fea0003800000 */
.L_x_422:
        /* <DEDUP_REMOVED lines=9> */
.L_x_425:
[----:B------:R-:W-:Y:S05]  /*12270*/  BSYNC B1 ;  /* 0x0000000000017941 */ /* 0x000fea0003800000 */
.L_x_424:
        /* <DEDUP_REMOVED lines=9> */
.L_x_427:
[----:B------:R-:W-:Y:S05]  /*12310*/  BSYNC B1 ;  /* 0x0000000000017941 */ /* 0x000fea0003800000 */
.L_x_426:
        /* <DEDUP_REMOVED lines=12> */
.L_x_429:
[----:B------:R-:W-:Y:S05]  /*123e0*/  BSYNC B1 ;  /* 0x0000000000017941 */ /* 0x000fea0003800000 */
.L_x_428:
        /* <DEDUP_REMOVED lines=12> */
.L_x_431:
[----:B------:R-:W-:Y:S05]  /*124b0*/  BSYNC B1 ;  /* 0x0000000000017941 */ /* 0x000fea0003800000 */
.L_x_430:
        /* <DEDUP_REMOVED lines=9> */
.L_x_433:
[----:B------:R-:W-:Y:S05]  /*12550*/  BSYNC B1 ;  /* 0x0000000000017941 */ /* 0x000fea0003800000 */
.L_x_432:
        /* <DEDUP_REMOVED lines=9> */
.L_x_435:
[----:B------:R-:W-:Y:S05]  /*125f0*/  BSYNC B1 ;  /* 0x0000000000017941 */ /* 0x000fea0003800000 */
.L_x_434:
        /* <DEDUP_REMOVED lines=12> */
.L_x_437:
[----:B------:R-:W-:Y:S05]  /*126c0*/  BSYNC B1 ;  /* 0x0000000000017941 */ /* 0x000fea0003800000 */
.L_x_436:
        /* <DEDUP_REMOVED lines=12> */
.L_x_439:
[----:B------:R-:W-:Y:S05]  /*12790*/  BSYNC B1 ;  /* 0x0000000000017941 */ /* 0x000fea0003800000 */
.L_x_438:
        /* <DEDUP_REMOVED lines=9> */
.L_x_441:
[----:B------:R-:W-:Y:S05]  /*12830*/  BSYNC B1 ;  /* 0x0000000000017941 */ /* 0x000fea0003800000 */
.L_x_440:
        /* <DEDUP_REMOVED lines=9> */
.L_x_443:
[----:B------:R-:W-:Y:S05]  /*128d0*/  BSYNC B1 ;  /* 0x0000000000017941 */ /* 0x000fea0003800000 */
.L_x_442:
        /* <DEDUP_REMOVED lines=12> */
.L_x_445:
[----:B------:R-:W-:Y:S05]  /*129a0*/  BSYNC B1 ;  /* 0x0000000000017941 */ /* 0x000fea0003800000 */
.L_x_444:
        /* <DEDUP_REMOVED lines=12> */
.L_x_447:
[----:B------:R-:W-:Y:S05]  /*12a70*/  BSYNC B1 ;  /* 0x0000000000017941 */ /* 0x000fea0003800000 */
.L_x_446:
        /* <DEDUP_REMOVED lines=9> */
.L_x_449:
[----:B------:R-:W-:Y:S05]  /*12b10*/  BSYNC B1 ;  /* 0x0000000000017941 */ /* 0x000fea0003800000 */
.L_x_448:
        /* <DEDUP_REMOVED lines=9> */
.L_x_451:
[----:B------:R-:W-:Y:S05]  /*12bb0*/  BSYNC B1 ;  /* 0x0000000000017941 */ /* 0x000fea0003800000 */
.L_x_450:
        /* <DEDUP_REMOVED lines=12> */
.L_x_453:
[----:B------:R-:W-:Y:S05]  /*12c80*/  BSYNC B1 ;  /* 0x0000000000017941 */ /* 0x000fea0003800000 */
.L_x_452:
        /* <DEDUP_REMOVED lines=12> */
.L_x_455:
[----:B------:R-:W-:Y:S05]  /*12d50*/  BSYNC B1 ;  /* 0x0000000000017941 */ /* 0x000fea0003800000 */
.L_x_454:
        /* <DEDUP_REMOVED lines=9> */
.L_x_457:
[----:B------:R-:W-:Y:S05]  /*12df0*/  BSYNC B1 ;  /* 0x0000000000017941 */ /* 0x000fea0003800000 */
.L_x_456:
        /* <DEDUP_REMOVED lines=9> */
.L_x_459:
[----:B------:R-:W-:Y:S05]  /*12e90*/  BSYNC B1 ;  /* 0x0000000000017941 */ /* 0x000fea0003800000 */
.L_x_458:
        /* <DEDUP_REMOVED lines=12> */
.L_x_461:
[----:B------:R-:W-:Y:S05]  /*12f60*/  BSYNC B1 ;  /* 0x0000000000017941 */ /* 0x000fea0003800000 */
.L_x_460:
        /* <DEDUP_REMOVED lines=12> */
.L_x_463:
[----:B------:R-:W-:Y:S05]  /*13030*/  BSYNC B1 ;  /* 0x0000000000017941 */ /* 0x000fea0003800000 */
.L_x_462:
        /* <DEDUP_REMOVED lines=9> */
.L_x_465:
[----:B------:R-:W-:Y:S05]  /*130d0*/  BSYNC B1 ;  /* 0x0000000000017941 */ /* 0x000fea0003800000 */
.L_x_464:
        /* <DEDUP_REMOVED lines=9> */
.L_x_467:
[----:B------:R-:W-:Y:S05]  /*13170*/  BSYNC B1 ;  /* 0x0000000000017941 */ /* 0x000fea0003800000 */
.L_x_466:
        /* <DEDUP_REMOVED lines=12> */
.L_x_469:
[----:B------:R-:W-:Y:S05]  /*13240*/  BSYNC B1 ;  /* 0x0000000000017941 */ /* 0x000fea0003800000 */
.L_x_468:
        /* <DEDUP_REMOVED lines=12> */
.L_x_471:
[----:B------:R-:W-:Y:S05]  /*13310*/  BSYNC B1 ;  /* 0x0000000000017941 */ /* 0x000fea0003800000 */
.L_x_470:
        /* <DEDUP_REMOVED lines=9> */
.L_x_473:
[----:B------:R-:W-:Y:S05]  /*133b0*/  BSYNC B1 ;  /* 0x0000000000017941 */ /* 0x000fea0003800000 */
.L_x_472:
        /* <DEDUP_REMOVED lines=9> */
.L_x_475:
[----:B------:R-:W-:Y:S05]  /*13450*/  BSYNC B1 ;  /* 0x0000000000017941 */ /* 0x000fea0003800000 */
.L_x_474:
        /* <DEDUP_REMOVED lines=12> */
.L_x_477:
[----:B------:R-:W-:Y:S05]  /*13520*/  BSYNC B1 ;  /* 0x0000000000017941 */ /* 0x000fea0003800000 */
.L_x_476:
        /* <DEDUP_REMOVED lines=12> */
.L_x_479:
[----:B------:R-:W-:Y:S05]  /*135f0*/  BSYNC B1 ;  /* 0x0000000000017941 */ /* 0x000fea0003800000 */
.L_x_478:
        /* <DEDUP_REMOVED lines=9> */
.L_x_481:
[----:B------:R-:W-:Y:S05]  /*13690*/  BSYNC B1 ;  /* 0x0000000000017941 */ /* 0x000fea0003800000 */
.L_x_480:
        /* <DEDUP_REMOVED lines=9> */
.L_x_483:
[----:B------:R-:W-:Y:S05]  /*13730*/  BSYNC B1 ;  /* 0x0000000000017941 */ /* 0x000fea0003800000 */
.L_x_482:
        /* <DEDUP_REMOVED lines=12> */
.L_x_485:
[----:B------:R-:W-:Y:S05]  /*13800*/  BSYNC B1 ;  /* 0x0000000000017941 */ /* 0x000fea0003800000 */
.L_x_484:
        /* <DEDUP_REMOVED lines=12> */
.L_x_487:
[----:B------:R-:W-:Y:S05]  /*138d0*/  BSYNC B1 ;  /* 0x0000000000017941 */ /* 0x000fea0003800000 */
.L_x_486:
        /* <DEDUP_REMOVED lines=9> */
.L_x_489:
[----:B------:R-:W-:Y:S05]  /*13970*/  BSYNC B1 ;  /* 0x0000000000017941 */ /* 0x000fea0003800000 */
.L_x_488:
        /* <DEDUP_REMOVED lines=9> */
.L_x_491:
[----:B------:R-:W-:Y:S05]  /*13a10*/  BSYNC B1 ;  /* 0x0000000000017941 */ /* 0x000fea0003800000 */
.L_x_490:
        /* <DEDUP_REMOVED lines=12> */
.L_x_493:
[----:B------:R-:W-:Y:S05]  /*13ae0*/  BSYNC B1 ;  /* 0x0000000000017941 */ /* 0x000fea0003800000 */
.L_x_492:
        /* <DEDUP_REMOVED lines=12> */
.L_x_495:
[----:B------:R-:W-:Y:S05]  /*13bb0*/  BSYNC B1 ;  /* 0x0000000000017941 */ /* 0x000fea0003800000 */
.L_x_494:
        /* <DEDUP_REMOVED lines=9> */
.L_x_497:
[----:B------:R-:W-:Y:S05]  /*13c50*/  BSYNC B1 ;  /* 0x0000000000017941 */ /* 0x000fea0003800000 */
.L_x_496:
        /* <DEDUP_REMOVED lines=9> */
.L_x_499:
[----:B------:R-:W-:Y:S05]  /*13cf0*/  BSYNC B1 ;  /* 0x0000000000017941 */ /* 0x000fea0003800000 */
.L_x_498:
        /* <DEDUP_REMOVED lines=12> */
.L_x_501:
[----:B------:R-:W-:Y:S05]  /*13dc0*/  BSYNC B1 ;  /* 0x0000000000017941 */ /* 0x000fea0003800000 */
.L_x_500:
        /* <DEDUP_REMOVED lines=12> */
.L_x_503:
[----:B------:R-:W-:Y:S05]  /*13e90*/  BSYNC B1 ;  /* 0x0000000000017941 */ /* 0x000fea0003800000 */
.L_x_502:
        /* <DEDUP_REMOVED lines=9> */
.L_x_505:
[----:B------:R-:W-:Y:S05]  /*13f30*/  BSYNC B1 ;  /* 0x0000000000017941 */ /* 0x000fea0003800000 */
.L_x_504:
        /* <DEDUP_REMOVED lines=9> */
.L_x_507:
[----:B------:R-:W-:Y:S05]  /*13fd0*/  BSYNC B1 ;  /* 0x0000000000017941 */ /* 0x000fea0003800000 */
.L_x_506:
        /* <DEDUP_REMOVED lines=12> */
.L_x_509:
[----:B------:R-:W-:Y:S05]  /*140a0*/  BSYNC B1 ;  /* 0x0000000000017941 */ /* 0x000fea0003800000 */
.L_x_508:
        /* <DEDUP_REMOVED lines=12> */
.L_x_511:
[----:B------:R-:W-:Y:S05]  /*14170*/  BSYNC B1 ;  /* 0x0000000000017941 */ /* 0x000fea0003800000 */
.L_x_510:
        /* <DEDUP_REMOVED lines=9> */
.L_x_513:
[----:B------:R-:W-:Y:S05]  /*14210*/  BSYNC B1 ;  /* 0x0000000000017941 */ /* 0x000fea0003800000 */
.L_x_512:
        /* <DEDUP_REMOVED lines=9> */
.L_x_515:
[----:B------:R-:W-:Y:S05]  /*142b0*/  BSYNC B1 ;  /* 0x0000000000017941 */ /* 0x000fea0003800000 */
.L_x_514:
        /* <DEDUP_REMOVED lines=12> */
.L_x_517:
[----:B------:R-:W-:Y:S05]  /*14380*/  BSYNC B1 ;  /* 0x0000000000017941 */ /* 0x000fea0003800000 */
.L_x_516:
        /* <DEDUP_REMOVED lines=12> */
.L_x_519:
[----:B------:R-:W-:Y:S05]  /*14450*/  BSYNC B1 ;  /* 0x0000000000017941 */ /* 0x000fea0003800000 */
.L_x_518:
        /* <DEDUP_REMOVED lines=9> */
.L_x_521:
[----:B------:R-:W-:Y:S05]  /*144f0*/  BSYNC B1 ;  /* 0x0000000000017941 */ /* 0x000fea0003800000 */
.L_x_520:
        /* <DEDUP_REMOVED lines=9> */
.L_x_523:
[----:B------:R-:W-:Y:S05]  /*14590*/  BSYNC B1 ;  /* 0x0000000000017941 */ /* 0x000fea0003800000 */
.L_x_522:
        /* <DEDUP_REMOVED lines=12> */
.L_x_525:
[----:B------:R-:W-:Y:S05]  /*14660*/  BSYNC B1 ;  /* 0x0000000000017941 */ /* 0x000fea0003800000 */
.L_x_524:
        /* <DEDUP_REMOVED lines=12> */
.L_x_527:
[----:B------:R-:W-:Y:S05]  /*14730*/  BSYNC B1 ;  /* 0x0000000000017941 */ /* 0x000fea0003800000 */
.L_x_526:
        /* <DEDUP_REMOVED lines=9> */
.L_x_529:
[----:B------:R-:W-:Y:S05]  /*147d0*/  BSYNC B1 ;  /* 0x0000000000017941 */ /* 0x000fea0003800000 */
.L_x_528:
        /* <DEDUP_REMOVED lines=9> */
.L_x_531:
[----:B------:R-:W-:Y:S05]  /*14870*/  BSYNC B1 ;  /* 0x0000000000017941 */ /* 0x000fea0003800000 */
.L_x_530:
        /* <DEDUP_REMOVED lines=12> */
.L_x_533:
[----:B------:R-:W-:Y:S05]  /*14940*/  BSYNC B1 ;  /* 0x0000000000017941 */ /* 0x000fea0003800000 */
.L_x_532:
        /* <DEDUP_REMOVED lines=12> */
.L_x_535:
[----:B------:R-:W-:Y:S05]  /*14a10*/  BSYNC B1 ;  /* 0x0000000000017941 */ /* 0x000fea0003800000 */
.L_x_534:
        /* <DEDUP_REMOVED lines=9> */
.L_x_537:
[----:B------:R-:W-:Y:S05]  /*14ab0*/  BSYNC B1 ;  /* 0x0000000000017941 */ /* 0x000fea0003800000 */
.L_x_536:
        /* <DEDUP_REMOVED lines=9> */
.L_x_539:
[----:B------:R-:W-:Y:S05]  /*14b50*/  BSYNC B1 ;  /* 0x0000000000017941 */ /* 0x000fea0003800000 */
.L_x_538:
[----:B-----5:R-:W-:Y:S01]  /*14b60*/  HADD2.F32 R5, -RZ, R3.H0_H0 ;  /* 0x20000003ff057230 */ /* 0x020fe20000004100 */
[----:B------:R-:W-:Y:S01]  /*14b70*/  ISETP.GT.AND P1, PT, R0, 0xf9, P1 ;  /* 0x000000f90000780c */ /* 0x000fe20000f24270 */
[----:B0-----:R-:W-:Y:S01]  /*14b80*/  @P2 IMAD.MOV.U32 R4, RZ, RZ, R160 ;  /* 0x000000ffff042224 */ /* 0x001fe200078e00a0 */
[----:B------:R-:W-:Y:S02]  /*14b90*/  BSSY B1, `(.L_x_540) ;  /* 0x0000009000017945 */ /* 0x000fe40003800000 */
[----:B------:R-:W-:-:S04]  /*14ba0*/  FMUL R5, R5, R16 ;  /* 0x0000001005057220 */ /* 0x000fc80000400000 */
[----:B------:R-:W-:-:S05]  /*14bb0*/  FFMA R5, R150, R2, R5 ;  /* 0x0000000296057223 */ /* 0x000fca0000000005 */
[----:B------:R-:W-:-:S04]  /*14bc0*/  F2FP.F16.F32.PACK_AB R5, RZ, R5 ;  /* 0x00000005ff05723e */ /* 0x000fc800000000ff */
[----:B-1--4-:R-:W-:Y:S02]  /*14bd0*/  PRMT R6, R5, 0x7610, R6 ;  /* 0x0000761005067816 */ /* 0x012fe40000000006 */
[----:B------:R-:W-:-:S05]  /*14be0*/  @P2 MOV R5, R161 ;  /* 0x000000a100052202 */ /* 0x000fca0000000f00 */
[----:B------:R0:W-:Y:S01]  /*14bf0*/  @P2 STG.E.U16 desc[UR36][R4.64+0x1f0], R6 ;  /* 0x0001f00604002986 */ /* 0x0001e2000c101524 */
[----:B------:R-:W-:Y:S05]  /*14c00*/  @!P1 BRA `(.L_x_541) ;  /* 0x0000000000049947 */ /* 0x000fea0003800000 */
[----:B------:R1:W5:Y:S02]  /*14c10*/  LDG.E.LTC128B.U16 R3, desc[UR36][R12.64+0x1f2] ;  /* 0x0001f2240c037981 */ /* 0x000364000c1e1520 */
.L_x_541:
[----:B------:R-:W-:Y:S05]  /*14c20*/  BSYNC B1 ;  /* 0x0000000000017941 */ /* 0x000fea0003800000 */
.L_x_540:
[----:B------:R-:W-:Y:S05]  /*14c30*/  @!P1 BRA `(.L_x_542) ;  /* 0x0000005400c09947 */ /* 0x000fea0003800000 */
[----:B-----5:R-:W-:-:S05]  /*14c40*/  HADD2.F32 R3, -RZ, R3.H0_H0 ;  /* 0x20000003ff037230 */ /* 0x020fca0000004100 */
[----:B------:R-:W-:-:S04]  /*14c50*/  FMUL R0, R3, R16 ;  /* 0x0000001003007220 */ /* 0x000fc80000400000 */
[----:B------:R-:W-:-:S05]  /*14c60*/  FFMA R0, R151, R2, R0 ;  /* 0x0000000297007223 */ /* 0x000fca0000000000 */
[----:B------:R-:W-:-:S05]  /*14c70*/  F2FP.F16.F32.PACK_AB R0, RZ, R0 ;  /* 0x00000000ff00723e */ /* 0x000fca00000000ff */
[----:B------:R4:W-:Y:S01]  /*14c80*/  STG.E.U16 desc[UR36][R160.64+0x1f2], R0 ;  /* 0x0001f200a0007986 */ /* 0x0009e2000c101524 */
[----:B------:R-:W-:Y:S05]  /*14c90*/  BRA `(.L_x_542) ;  /* 0x0000005400a87947 */ /* 0x000fea0003800000 */
.L_x_35:
[----:B------:R-:W2:Y:S01]  /*14ca0*/  LDL.LU R3, [R1] ;  /* 0x0000000001037983 */ /* 0x000ea20000300800 */
[----:B------:R-:W-:-:S03]  /*14cb0*/  ULDC.64 UR4, c[0x0][0x5c0] ;  /* 0x0001700000047ab9 */ /* 0x000fc60000000a00 */
[----:B------:R-:W3:Y:S04]  /*14cc0*/  LDL.LU R9, [R1+0x5c] ;  /* 0x00005c0001097983 */ /* 0x000ee80000300800 */
[----:B------:R-:W4:Y:S04]  /*14cd0*/  LDL.LU R12, [R1+0x98] ;  /* 0x00009800010c7983 */ /* 0x000f280000300800 */
[----:B------:R-:W5:Y:S04]  /*14ce0*/  LDL.LU R235, [R1+0x9c] ;  /* 0x00009c0001eb7983 */ /* 0x000f680000300800 */
        /* <DEDUP_REMOVED lines=75> */
[----:B------:R-:W5:Y:S01]  /*151a0*/  LDL.LU R159, [R1+0x1cc] ;  /* 0x0001cc00019f7983 */ /* 0x000f620000300800 */
[----:B--2---:R-:W-:-:S03]  /*151b0*/  FMUL R3, R3, R2 ;  /* 0x0000000203037220 */ /* 0x004fc60000400000 */
[----:B------:R-:W2:Y:S01]  /*151c0*/  LDL.LU R158, [R1+0x1d0] ;  /* 0x0001d000019e7983 */ /* 0x000ea20000300800 */
[----:B------:R-:W-:-:S03]  /*151d0*/  LEA R4, P0, R6, UR4, 0x1 ;  /* 0x0000000406047c11 */ /* 0x000fc6000f8008ff */
[----:B------:R-:W2:Y:S04]  /*151e0*/  LDL.LU R157, [R1+0x1d4] ;  /* 0x0001d400019d7983 */ /* 0x000ea80000300800 */
[----:B------:R-:W2:Y:S04]  /*151f0*/  LDL.LU R156, [R1+0x1d8] ;  /* 0x0001d800019c7983 */ /* 0x000ea80000300800 */
[----:B------:R-:W2:Y:S04]  /*15200*/  LDL.LU R155, [R1+0x1dc] ;  /* 0x0001dc00019b7983 */ /* 0x000ea80000300800 */
[----:B------:R-:W2:Y:S01]  /*15210*/  LDL.LU R154, [R1+0x1e0] ;  /* 0x0001e000019a7983 */ /* 0x000ea20000300800 */
[----:B------:R-:W-:-:S03]  /*15220*/  LEA.HI.X R5, R6, UR5, R10, 0x1, P0 ;  /* 0x0000000506057c11 */ /* 0x000fc600080f0c0a */
[----:B------:R-:W2:Y:S01]  /*15230*/  LDL.LU R23, [R1+0x1e4] ;  /* 0x0001e40001177983 */ /* 0x000ea20000300800 */
[----:B------:R-:W-:-:S03]  /*15240*/  F2FP.F16.F32.PACK_AB R3, RZ, R3 ;  /* 0x00000003ff03723e */ /* 0x000fc600000000ff */
[----:B------:R-:W2:Y:S04]  /*15250*/  LDL.LU R22, [R1+0x1e8] ;  /* 0x0001e80001167983 */ /* 0x000ea80000300800 */
[----:B------:R-:W2:Y:S04]  /*15260*/  LDL.LU R21, [R1+0x1ec] ;  /* 0x0001ec0001157983 */ /* 0x000ea80000300800 */
[----:B------:R-:W2:Y:S04]  /*15270*/  LDL.LU R20, [R1+0x1f0] ;  /* 0x0001f00001147983 */ /* 0x000ea80000300800 */
[----:B------:R-:W2:Y:S04]  /*15280*/  LDL.LU R19, [R1+0x1f4] ;  /* 0x0001f40001137983 */ /* 0x000ea80000300800 */
[----:B------:R-:W2:Y:S04]  /*15290*/  LDL.LU R18, [R1+0x1f8] ;  /* 0x0001f80001127983 */ /* 0x000ea80000300800 */
[----:B------:R-:W2:Y:S04]  /*152a0*/  LDL.LU R15, [R1+0x1fc] ;  /* 0x0001fc00010f7983 */ /* 0x000ea80000300800 */
[----:B------:R-:W3:Y:S04]  /*152b0*/  LDL.LU R7, [R1+0x8] ;  /* 0x0000080001077983 */ /* 0x000ee80000300800 */
[----:B------:R-:W4:Y:S04]  /*152c0*/  LDL.LU R6, [R1+0xc] ;  /* 0x00000c0001067983 */ /* 0x000f280000300800 */
[----:B------:R0:W-:Y:S04]  /*152d0*/  @P1 STG.E.U16 desc[UR36][R4.64], R3 ;  /* 0x0000000304001986 */ /* 0x0001e8000c101524 */
[----:B0-----:R-:W5:Y:S01]  /*152e0*/  LDL.LU R3, [R1+0x4] ;  /* 0x0000040001037983 */ /* 0x001f620000300800 */
[----:B------:R-:W-:Y:S01]  /*152f0*/  ISETP.GT.AND P0, PT, R0, 0x1, P3 ;  /* 0x000000010000780c */ /* 0x000fe20001f04270 */
[----:B------:R-:W-:Y:S01]  /*15300*/  USHF.L.U32 UR5, UR8, 0x4, URZ ;  /* 0x0000000408057899 */ /* 0x000fe2000800063f */
[----:B------:R-:W-:Y:S01]  /*15310*/  ISETP.GT.AND P2, PT, R153, 0x8, PT ;  /* 0x000000089900780c */ /* 0x000fe20003f44270 */
[----:B------:R-:W-:Y:S01]  /*15320*/  USHF.L.U64.HI UR4, UR8, 0x4, UR9 ;  /* 0x0000000408047899 */ /* 0x000fe20008010209 */
[----:B---3--:R-:W-:-:S05]  /*15330*/  FMUL R7, R7, R2 ;  /* 0x0000000207077220 */ /* 0x008fca0000400000 */
[----:B------:R-:W-:-:S04]  /*15340*/  F2FP.F16.F32.PACK_AB R7, RZ, R7 ;  /* 0x00000007ff07723e */ /* 0x000fc800000000ff */
[----:B------:R-:W-:Y:S01]  /*15350*/  PRMT R8, R7, 0x7610, R8 ;  /* 0x0000761007087816 */ /* 0x000fe20000000008 */
[----:B-----5:R-:W-:-:S05]  /*15360*/  FMUL R3, R3, R2 ;  /* 0x0000000203037220 */ /* 0x020fca0000400000 */
[----:B------:R-:W-:-:S05]  /*15370*/  F2FP.F16.F32.PACK_AB R3, RZ, R3 ;  /* 0x00000003ff03723e */ /* 0x000fca00000000ff */
[----:B------:R4:W-:Y:S01]  /*15380*/  @P0 STG.E.U16 desc[UR36][R4.64+0x2], R3 ;  /* 0x0000020304000986 */ /* 0x0009e2000c101524 */
[----:B------:R-:W-:Y:S01]  /*15390*/  ISETP.GT.AND P0, PT, R0, RZ, P2 ;  /* 0x000000ff0000720c */ /* 0x000fe20001704270 */
[----:B----4-:R-:W-:Y:S01]  /*153a0*/  FMUL R3, R6, R2 ;  /* 0x0000000206037220 */ /* 0x010fe20000400000 */
[----:B------:R-:W-:-:S04]  /*153b0*/  IADD3 R6, P1, R4, UR5, RZ ;  /* 0x0000000504067c10 */ /* 0x000fc8000ff3e0ff */
[----:B------:R-:W-:Y:S02]  /*153c0*/  IADD3.X R7, R5, UR4, RZ, P1, !PT ;  /* 0x0000000405077c10 */ /* 0x000fe40008ffe4ff */
[----:B------:R-:W-:-:S05]  /*153d0*/  F2FP.F16.F32.PACK_AB R3, RZ, R3 ;  /* 0x00000003ff03723e */ /* 0x000fca00000000ff */
[----:B------:R0:W-:Y:S01]  /*153e0*/  @P0 STG.E.U16 desc[UR36][R6.64], R8 ;  /* 0x0000000806000986 */ /* 0x0001e2000c101524 */
[----:B------:R-:W-:-:S03]  /*153f0*/  ISETP.GT.AND P0, PT, R0, 0x1, P2 ;  /* 0x000000010000780c */ /* 0x000fc60001704270 */
[----:B0-----:R-:W3:Y:S10]  /*15400*/  LDL.LU R8, [R1+0x54] ;  /* 0x0000540001087983 */ /* 0x001ef40000300800 */
[----:B------:R0:W-:Y:S04]  /*15410*/  @P0 STG.E.U16 desc[UR36][R6.64+0x2], R3 ;  /* 0x0000020306000986 */ /* 0x0001e8000c101524 */
[----:B0-----:R-:W4:Y:S01]  /*15420*/  LDL.LU R3, [R1+0x10] ;  /* 0x0000100001037983 */ /* 0x001f220000300800 */
[----:B------:R-:W-:Y:S01]  /*15430*/  ISETP.GT.AND P0, PT, R0, 0x8, P3 ;  /* 0x000000080000780c */ /* 0x000fe20001f04270 */
[----:B----4-:R-:W-:-:S05]  /*15440*/  FMUL R3, R3, R2 ;  /* 0x0000000203037220 */ /* 0x010fca0000400000 */
[----:B------:R-:W-:-:S07]  /*15450*/  F2FP.F16.F32.PACK_AB R3, RZ, R3 ;  /* 0x00000003ff03723e */ /* 0x000fce00000000ff */
        /* <DEDUP_REMOVED lines=78> */
[----:B---3--:R-:W-:-:S05]  /*15940*/  FMUL R8, R8, R2 ;  /* 0x0000000208087220 */ /* 0x008fca0000400000 */
[----:B------:R-:W-:-:S04]  /*15950*/  F2FP.F16.F32.PACK_AB R8, RZ, R8 ;  /* 0x00000008ff08723e */ /* 0x000fc800000000ff */
[----:B------:R-:W-:Y:S01]  /*15960*/  PRMT R10, R8, 0x7610, R10 ;  /* 0x00007610080a7816 */ /* 0x000fe2000000000a */
[----:B----4-:R-:W-:-:S05]  /*15970*/  FMUL R3, R3, R2 ;  /* 0x0000000203037220 */ /* 0x010fca0000400000 */
[----:B------:R-:W-:-:S05]  /*15980*/  F2FP.F16.F32.PACK_AB R3, RZ, R3 ;  /* 0x00000003ff03723e */ /* 0x000fca00000000ff */
[----:B------:R0:W-:Y:S04]  /*15990*/  @P0 STG.E.U16 desc[UR36][R4.64+0x50], R3 ;  /* 0x0000500304000986 */ /* 0x0001e8000c101524 */
[----:B0-----:R-:W3:Y:S01]  /*159a0*/  LDL.LU R3, [R1+0x58] ;  /* 0x0000580001037983 */ /* 0x001ee20000300800 */
[C---:B------:R-:W-:Y:S01]  /*159b0*/  ISETP.GT.AND P5, PT, R0.reuse, 0x29, P3 ;  /* 0x000000290000780c */ /* 0x040fe20001fa4270 */
[----:B------:R-:W-:Y:S01]  /*159c0*/  FMUL R9, R9, R2 ;  /* 0x0000000209097220 */ /* 0x000fe20000400000 */
[C---:B------:R-:W-:Y:S01]  /*159d0*/  ISETP.GT.AND P0, PT, R0.reuse, 0x28, P2 ;  /* 0x000000280000780c */ /* 0x040fe20001704270 */
[----:B------:R-:W4:Y:S01]  /*159e0*/  LDL.LU R8, [R1+0x60] ;  /* 0x0000600001087983 */ /* 0x000f220000300800 */
[C---:B------:R-:W-:Y:S02]  /*159f0*/  ISETP.GT.AND P4, PT, R0.reuse, 0x29, P2 ;  /* 0x000000290000780c */ /* 0x040fe40001784270 */
[----:B------:R-:W-:-:S02]  /*15a00*/  ISETP.GT.AND P1, PT, R0, 0x30, P3 ;  /* 0x000000300000780c */ /* 0x000fc40001f24270 */
[----:B------:R-:W-:Y:S01]  /*15a10*/  F2FP.F16.F32.PACK_AB R9, RZ, R9 ;  /* 0x00000009ff09723e */ /* 0x000fe200000000ff */
[-C--:B---3--:R-:W-:Y:S01]  /*15a20*/  FMUL R3, R3, R2.reuse ;  /* 0x0000000203037220 */ /* 0x088fe20000400000 */
[----:B----4-:R-:W-:-:S04]  /*15a30*/  FMUL R8, R8, R2 ;  /* 0x0000000208087220 */ /* 0x010fc80000400000 */
[----:B------:R-:W-:-:S04]  /*15a40*/  F2FP.F16.F32.PACK_AB R3, RZ, R3 ;  /* 0x00000003ff03723e */ /* 0x000fc800000000ff */
[----:B------:R-:W-:Y:S02]  /*15a50*/  PRMT R11, R3, 0x7610, R11 ;  /* 0x00007610030b7816 */ /* 0x000fe4000000000b */
[----:B------:R-:W-:Y:S02]  /*15a60*/  F2FP.F16.F32.PACK_AB R3, RZ, R8 ;  /* 0x00000008ff03723e */ /* 0x000fe400000000ff */
[----:B------:R-:W3:Y:S04]  /*15a70*/  LDL.LU R8, [R1+0x64] ;  /* 0x0000640001087983 */ /* 0x000ee80000300800 */
[----:B------:R0:W-:Y:S04]  /*15a80*/  @P5 STG.E.U16 desc[UR36][R4.64+0x52], R10 ;  /* 0x0000520a04005986 */ /* 0x0001e8000c101524 */
[----:B------:R-:W-:Y:S04]  /*15a90*/  @P0 STG.E.U16 desc[UR36][R6.64+0x50], R11 ;  /* 0x0000500b06000986 */ /* 0x000fe8000c101524 */
[----:B------:R1:W-:Y:S01]  /*15aa0*/  @P4 STG.E.U16 desc[UR36][R6.64+0x52], R9 ;  /* 0x0000520906004986 */ /* 0x0003e2000c101524 */
[----:B0-----:R-:W-:-:S03]  /*15ab0*/  PRMT R10, R3, 0x7610, R10 ;  /* 0x00007610030a7816 */ /* 0x001fc6000000000a */
[----:B------:R-:W4:Y:S04]  /*15ac0*/  LDL.LU R3, [R1+0x68] ;  /* 0x0000680001037983 */ /* 0x000f280000300800 */
[----:B------:R0:W-:Y:S04]  /*15ad0*/  @P1 STG.E.U16 desc[UR36][R4.64+0x60], R10 ;  /* 0x0000600a04001986 */ /* 0x0001e8000c101524 */
[----:B-1----:R-:W5:Y:S01]  /*15ae0*/  LDL.LU R9, [R1+0x6c] ;  /* 0x00006c0001097983 */ /* 0x002f620000300800 */
[----:B---3--:R-:W-:-:S05]  /*15af0*/  FMUL R8, R8, R2 ;  /* 0x0000000208087220 */ /* 0x008fca0000400000 */
[----:B------:R-:W-:-:S04]  /*15b00*/  F2FP.F16.F32.PACK_AB R8, RZ, R8 ;  /* 0x00000008ff08723e */ /* 0x000fc800000000ff */
[----:B0-----:R-:W-:Y:S02]  /*15b10*/  PRMT R10, R8, 0x7610, R10 ;  /* 0x00007610080a7816 */ /* 0x001fe4000000000a */
[----:B------:R-:W3:Y:S01]  /*15b20*/  LDL.LU R8, [R1+0x70] ;  /* 0x0000700001087983 */ /* 0x000ee20000300800 */
[----:B----4-:R-:W-:-:S05]  /*15b30*/  FMUL R3, R3, R2 ;  /* 0x0000000203037220 */ /* 0x010fca0000400000 */
[----:B------:R-:W-:-:S04]  /*15b40*/  F2FP.F16.F32.PACK_AB R3, RZ, R3 ;  /* 0x00000003ff03723e */ /* 0x000fc800000000ff */
[----:B------:R-:W-:Y:S01]  /*15b50*/  PRMT R11, R3, 0x7610, R11 ;  /* 0x00007610030b7816 */ /* 0x000fe2000000000b */
[----:B---3--:R-:W-:-:S05]  /*15b60*/  FMUL R8, R8, R2 ;  /* 0x0000000208087220 */ /* 0x008fca0000400000 */
[----:B------:R-:W-:Y:S02]  /*15b70*/  F2FP.F16.F32.PACK_AB R3, RZ, R8 ;  /* 0x00000008ff03723e */ /* 0x000fe400000000ff */
[----:B------:R-:W3:Y:S01]  /*15b80*/  LDL.LU R8, [R1+0x74] ;  /* 0x0000740001087983 */ /* 0x000ee20000300800 */
[C---:B------:R-:W-:Y:S02]  /*15b90*/  ISETP.GT.AND P0, PT, R0.reuse, 0x31, P3 ;  /* 0x000000310000780c */ /* 0x040fe40001f04270 */
[C---:B------:R-:W-:Y:S02]  /*15ba0*/  ISETP.GT.AND P4, PT, R0.reuse, 0x30, P2 ;  /* 0x000000300000780c */ /* 0x040fe40001784270 */
[C---:B------:R-:W-:Y:S02]  /*15bb0*/  ISETP.GT.AND P5, PT, R0.reuse, 0x31, P2 ;  /* 0x000000310000780c */ /* 0x040fe400017a4270 */
[----:B------:R-:W-:Y:S01]  /*15bc0*/  ISETP.GT.AND P1, PT, R0, 0x38, P3 ;  /* 0x000000380000780c */ /* 0x000fe20001f24270 */
[----:B-----5:R-:W-:-:S05]  /*15bd0*/  FMUL R9, R9, R2 ;  /* 0x0000000209097220 */ /* 0x020fca0000400000 */
[----:B------:R-:W-:Y:S01]  /*15be0*/  F2FP.F16.F32.PACK_AB R9, RZ, R9 ;  /* 0x00000009ff09723e */ /* 0x000fe200000000ff */
        /* <DEDUP_REMOVED lines=11> */
[C---:B------:R-:W-:Y:S02]  /*15ca0*/  ISETP.GT.AND P0, PT, R0.reuse, 0x39, P3 ;  /* 0x000000390000780c */ /* 0x040fe40001f04270 */
[----:B------:R-:W-:Y:S01]  /*15cb0*/  ISETP.GT.AND P4, PT, R0, 0x38, P2 ;  /* 0x000000380000780c */ /* 0x000fe20001784270 */
[----:B----4-:R-:W-:-:S05]  /*15cc0*/  FMUL R3, R3, R2 ;  /* 0x0000000203037220 */ /* 0x010fca0000400000 */
[----:B------:R-:W-:-:S04]  /*15cd0*/  F2FP.F16.F32.PACK_AB R3, RZ, R3 ;  /* 0x00000003ff03723e */ /* 0x000fc800000000ff */
[----:B------:R-:W-:Y:S01]  /*15ce0*/  PRMT R11, R3, 0x7610, R11 ;  /* 0x00007610030b7816 */ /* 0x000fe2000000000b */
[----:B------:R0:W-:Y:S04]  /*15cf0*/  @P0 STG.E.U16 desc[UR36][R4.64+0x72], R10 ;  /* 0x0000720a04000986 */ /* 0x0001e8000c101524 */
[----:B------:R1:W-:Y:S01]  /*15d00*/  @P4 STG.E.U16 desc[UR36][R6.64+0x70], R11 ;  /* 0x0000700b06004986 */ /* 0x0003e2000c101524 */
[----:B---3--:R-:W-:-:S05]  /*15d10*/  FMUL R8, R8, R2 ;  /* 0x0000000208087220 */ /* 0x008fca0000400000 */
[----:B------:R-:W-:Y:S02]  /*15d20*/  F2FP.F16.F32.PACK_AB R3, RZ, R8 ;  /* 0x00000008ff03723e */ /* 0x000fe400000000ff */
[----:B------:R-:W3:Y:S02]  /*15d30*/  LDL.LU R8, [R1+0x88] ;  /* 0x0000880001087983 */ /* 0x000ee40000300800 */
[----:B0-----:R-:W-:Y:S02]  /*15d40*/  PRMT R10, R3, 0x7610, R10 ;  /* 0x00007610030a7816 */ /* 0x001fe4000000000a */
[----:B-1----:R-:W4:Y:S04]  /*15d50*/  LDL.LU R11, [R1+0x94] ;  /* 0x00009400010b7983 */ /* 0x002f280000300800 */
[----:B------:R-:W2:Y:S01]  /*15d60*/  LDL.LU R3, [R1+0x84] ;  /* 0x0000840001037983 */ /* 0x000ea20000300800 */
[----:B------:R-:W-:-:S02]  /*15d70*/  ISETP.GT.AND P5, PT, R0, 0x39, P2 ;  /* 0x000000390000780c */ /* 0x000fc400017a4270 */
[----:B------:R-:W-:Y:S01]  /*15d80*/  ISETP.GT.AND P1, PT, R0, 0x40, P3 ;  /* 0x000000400000780c */ /* 0x000fe20001f24270 */
[----:B-----5:R-:W-:-:S05]  /*15d90*/  FMUL R9, R9, R2 ;  /* 0x0000000209097220 */ /* 0x020fca0000400000 */
[----:B------:R-:W-:-:S05]  /*15da0*/  F2FP.F16.F32.PACK_AB R9, RZ, R9 ;  /* 0x00000009ff09723e */ /* 0x000fca00000000ff */
[----:B------:R0:W-:Y:S04]  /*15db0*/  @P5 STG.E.U16 desc[UR36][R6.64+0x72], R9 ;  /* 0x0000720906005986 */ /* 0x0001e8000c101524 */
[----:B------:R1:W-:Y:S04]  /*15dc0*/  @P1 STG.E.U16 desc[UR36][R4.64+0x80], R10 ;  /* 0x0000800a04001986 */ /* 0x0003e8000c101524 */
[----:B0-----:R-:W5:Y:S01]  /*15dd0*/  LDL.LU R9, [R1+0x8c] ;  /* 0x00008c0001097983 */ /* 0x001f620000300800 */
[-C--:B---3--:R-:W-:Y:S01]  /*15de0*/  FMUL R8, R8, R2.reuse ;  /* 0x0000000208087220 */ /* 0x088fe20000400000 */
[----:B--2---:R-:W-:-:S05]  /*15df0*/  FMUL R3, R3, R2 ;  /* 0x0000000203037220 */ /* 0x004fca0000400000 */
[----:B-1----:R-:W-:Y:S02]  /*15e00*/  F2FP.F16.F32.PACK_AB R10, RZ, R3 ;  /* 0x00000003ff0a723e */ /* 0x002fe400000000ff */
[----:B------:R-:W-:Y:S02]  /*15e10*/  F2FP.F16.F32.PACK_AB R3, RZ, R8 ;  /* 0x00000008ff03723e */ /* 0x000fe400000000ff */
[----:B------:R-:W-:Y:S02]  /*15e20*/  PRMT R8, R10, 0x7610, R8 ;  /* 0x000076100a087816 */ /* 0x000fe40000000008 */
[----:B------:R-:W2:Y:S01]  /*15e30*/  LDL.LU R10, [R1+0x90] ;  /* 0x00009000010a7983 */ /* 0x000ea20000300800 */
[C---:B------:R-:W-:Y:S02]  /*15e40*/  ISETP.GT.AND P0, PT, R0.reuse, 0x41, P3 ;  /* 0x000000410000780c */ /* 0x040fe40001f04270 */
[C---:B------:R-:W-:Y:S02]  /*15e50*/  ISETP.GT.AND P4, PT, R0.reuse, 0x40, P2 ;  /* 0x000000400000780c */ /* 0x040fe40001784270 */
[----:B------:R-:W-:Y:S01]  /*15e60*/  ISETP.GT.AND P5, PT, R0, 0x41, P2 ;  /* 0x000000410000780c */ /* 0x000fe200017a4270 */
[----:B------:R-:W-:Y:S01]  /*15e70*/  FMUL R12, R12, R2 ;  /* 0x000000020c0c7220 */ /* 0x000fe20000400000 */
[----:B------:R-:W-:-:S07]  /*15e80*/  ISETP.GT.AND P1, PT, R0, 0x48, P3 ;  /* 0x000000480000780c */ /* 0x000fce0001f24270 */
[----:B------:R0:W-:Y:S01]  /*15e90*/  @P0 STG.E.U16 desc[UR36][R4.64+0x82], R8 ;  /* 0x0000820804000986 */ /* 0x0001e2000c101524 */
[----:B-----5:R-:W-:Y:S01]  /*15ea0*/  FMUL R9, R9, R2 ;  /* 0x0000000209097220 */ /* 0x020fe20000400000 */
[----:B------:R-:W-:Y:S02]  /*15eb0*/  F2FP.F16.F32.PACK_AB R12, RZ, R12 ;  /* 0x0000000cff0c723e */ /* 0x000fe400000000ff */
[----:B------:R1:W-:Y:S01]  /*15ec0*/  @P4 STG.E.U16 desc[UR36][R6.64+0x80], R3 ;  /* 0x0000800306004986 */ /* 0x0003e2000c101524 */
[----:B------:R-:W-:Y:S02]  /*15ed0*/  ISETP.GT.AND P0, PT, R0, 0x49, P3 ;  /* 0x000000490000780c */ /* 0x000fe40001f04270 */
[----:B------:R-:W-:Y:S01]  /*15ee0*/  F2FP.F16.F32.PACK_AB R9, RZ, R9 ;  /* 0x00000009ff09723e */ /* 0x000fe200000000ff */
[-C--:B0-----:R-:W-:Y:S01]  /*15ef0*/  FMUL R8, R235, R2.reuse ;  /* 0x00000002eb087220 */ /* 0x081fe20000400000 */
[----:B----4-:R-:W-:-:S04]  /*15f00*/  FMUL R11, R11, R2 ;  /* 0x000000020b0b7220 */ /* 0x010fc80000400000 */
[----:B-1----:R-:W-:Y:S02]  /*15f10*/  F2FP.F16.F32.PACK_AB R3, RZ, R8 ;  /* 0x00000008ff03723e */ /* 0x002fe400000000ff */
[----:B------:R-:W-:Y:S01]  /*15f20*/  PRMT R8, R12, 0x7610, R8 ;  /* 0x000076100c087816 */ /* 0x000fe20000000008 */
[----:B------:R0:W-:Y:S01]  /*15f30*/  @P5 STG.E.U16 desc[UR36][R6.64+0x82], R9 ;  /* 0x0000820906005986 */ /* 0x0001e2000c101524 */
[----:B------:R-:W-:Y:S01]  /*15f40*/  PRMT R12, R3, 0x7610, R12 ;  /* 0x00007610030c7816 */ /* 0x000fe2000000000c */
[----:B------:R-:W-:Y:S01]  /*15f50*/  FMUL R3, R233, R2 ;  /* 0x00000002e9037220 */ /* 0x000fe20000400000 */
[C---:B------:R-:W-:Y:S02]  /*15f60*/  ISETP.GT.AND P4, PT, R0.reuse, 0x48, P2 ;  /* 0x000000480000780c */ /* 0x040fe40001784270 */
[----:B------:R-:W-:Y:S02]  /*15f70*/  ISETP.GT.AND P5, PT, R0, 0x49, P2 ;  /* 0x000000490000780c */ /* 0x000fe400017a4270 */
[----:B------:R-:W-:-:S02]  /*15f80*/  F2FP.F16.F32.PACK_AB R11, RZ, R11 ;  /* 0x0000000bff0b723e */ /* 0x000fc400000000ff */
[----:B------:R-:W-:Y:S01]  /*15f90*/  F2FP.F16.F32.PACK_AB R3, RZ, R3 ;  /* 0x00000003ff03723e */ /* 0x000fe200000000ff */
[----:B0-----:R-:W-:-:S05]  /*15fa0*/  FMUL R9, R234, R2 ;  /* 0x00000002ea097220 */ /* 0x001fca0000400000 */
[----:B------:R-:W-:-:S04]  /*15fb0*/  F2FP.F16.F32.PACK_AB R9, RZ, R9 ;  /* 0x00000009ff09723e */ /* 0x000fc800000000ff */
[----:B------:R-:W-:Y:S01]  /*15fc0*/  PRMT R13, R9, 0x7610, R13 ;  /* 0x00007610090d7816 */ /* 0x000fe2000000000d */
[----:B------:R-:W-:-:S05]  /*15fd0*/  FMUL R9, R232, R2 ;  /* 0x00000002e8097220 */ /* 0x000fca0000400000 */
[----:B------:R-:W-:Y:S01]  /*15fe0*/  F2FP.F16.F32.PACK_AB R9, RZ, R9 ;  /* 0x00000009ff09723e */ /* 0x000fe200000000ff */
[----:B--2---:R-:W-:-:S05]  /*15ff0*/  FMUL R10, R10, R2 ;  /* 0x000000020a0a7220 */ /* 0x004fca0000400000 */
[----:B------:R-:W-:-:S05]  /*16000*/  F2FP.F16.F32.PACK_AB R10, RZ, R10 ;  /* 0x0000000aff0a723e */ /* 0x000fca00000000ff */
[----:B------:R-:W-:Y:S01]  /*16010*/  @P1 STG.E.U16 desc[UR36][R4.64+0x90], R10 ;  /* 0x0000900a04001986 */ /* 0x000fe2000c101524 */
[----:B------:R-:W-:-:S03]  /*16020*/  ISETP.GT.AND P1, PT, R0, 0x50, P3 ;  /* 0x000000500000780c */ /* 0x000fc60001f24270 */
[----:B------:R0:W-:Y:S01]  /*16030*/  @P0 STG.E.U16 desc[UR36][R4.64+0x92], R11 ;  /* 0x0000920b04000986 */ /* 0x0001e2000c101524 */
[----:B------:R-:W-:-:S03]  /*16040*/  ISETP.GT.AND P0, PT, R0, 0x51, P3 ;  /* 0x000000510000780c */ /* 0x000fc60001f04270 */
[----:B------:R-:W-:Y:S01]  /*16050*/  @P4 STG.E.U16 desc[UR36][R6.64+0x90], R8 ;  /* 0x0000900806004986 */ /* 0x000fe2000c101524 */
[----:B------:R-:W-:Y:S02]  /*16060*/  ISETP.GT.AND P4, PT, R0, 0x50, P2 ;  /* 0x000000500000780c */ /* 0x000fe40001784270 */
[----:B0-----:R-:W-:Y:S01]  /*16070*/  PRMT R11, R3, 0x7610, R11 ;  /* 0x00007610030b7816 */ /* 0x001fe2000000000b */
[----:B------:R-:W-:Y:S01]  /*16080*/  FMUL R3, R230, R2 ;  /* 0x00000002e6037220 */ /* 0x000fe20000400000 */
[----:B------:R0:W-:Y:S01]  /*16090*/  @P5 STG.E.U16 desc[UR36][R6.64+0x92], R12 ;  /* 0x0000920c06005986 */ /* 0x0001e2000c101524 */
[----:B------:R-:W-:-:S03]  /*160a0*/  ISETP.GT.AND P5, PT, R0, 0x51, P2 ;  /* 0x000000510000780c */ /* 0x000fc600017a4270 */
[----:B------:R-:W-:Y:S01]  /*160b0*/  F2FP.F16.F32.PACK_AB R3, RZ, R3 ;  /* 0x00000003ff03723e */ /* 0x000fe200000000ff */
[----:B------:R1:W-:Y:S01]  /*160c0*/  @P1 STG.E.U16 desc[UR36][R4.64+0xa0], R13 ;  /* 0x0000a00d04001986 */ /* 0x0003e2000c101524 */
[----:B------:R-:W-:Y:S01]  /*160d0*/  FMUL R10, R231, R2 ;  /* 0x00000002e70a7220 */ /* 0x000fe20000400000 */
[----:B------:R-:W-:-:S04]  /*160e0*/  ISETP.GT.AND P1, PT, R0, 0x58, P3 ;  /* 0x000000580000780c */ /* 0x000fc80001f24270 */
[----:B------:R-:W-:Y:S02]  /*160f0*/  F2FP.F16.F32.PACK_AB R10, RZ, R10 ;  /* 0x0000000aff0a723e */ /* 0x000fe400000000ff */
[----:B0-----:R-:W-:Y:S02]  /*16100*/  PRMT R12, R9, 0x7610, R12 ;  /* 0x00007610090c7816 */ /* 0x001fe4000000000c */
[----:B-1----:R-:W-:Y:S01]  /*16110*/  PRMT R13, R3, 0x7610, R13 ;  /* 0x00007610030d7816 */ /* 0x002fe2000000000d */
[----:B------:R-:W-:Y:S01]  /*16120*/  FMUL R3, R229, R2 ;  /* 0x00000002e5037220 */ /* 0x000fe20000400000 */
[----:B------:R-:W-:Y:S04]  /*16130*/  @P0 STG.E.U16 desc[UR36][R4.64+0xa2], R11 ;  /* 0x0000a20b04000986 */ /* 0x000fe8000c101524 */
[----:B------:R-:W-:Y:S01]  /*16140*/  F2FP.F16.F32.PACK_AB R3, RZ, R3 ;  /* 0x00000003ff03723e */ /* 0x000fe200000000ff */
[----:B------:R-:W-:Y:S04]  /*16150*/  @P4 STG.E.U16 desc[UR36][R6.64+0xa0], R12 ;  /* 0x0000a00c06004986 */ /* 0x000fe8000c101524 */
[----:B------:R0:W-:Y:S01]  /*16160*/  @P5 STG.E.U16 desc[UR36][R6.64+0xa2], R10 ;  /* 0x0000a20a06005986 */ /* 0x0001e2000c101524 */
[----:B------:R-:W-:-:S02]  /*16170*/  ISETP.GT.AND P0, PT, R0, 0x59, P3 ;  /* 0x000000590000780c */ /* 0x000fc40001f04270 */
[----:B0-----:R-:W-:Y:S01]  /*16180*/  PRMT R10, R3, 0x7610, R10 ;  /* 0x00007610030a7816 */ /* 0x001fe2000000000a */
[-C--:B------:R-:W-:Y:S01]  /*16190*/  FMUL R3, R226, R2.reuse ;  /* 0x00000002e2037220 */ /* 0x080fe20000400000 */
[----:B------:R0:W-:Y:S04]  /*161a0*/  @P1 STG.E.U16 desc[UR36][R4.64+0xb0], R13 ;  /* 0x0000b00d04001986 */ /* 0x0001e8000c101524 */
[----:B------:R-:W-:Y:S01]  /*161b0*/  F2FP.F16.F32.PACK_AB R3, RZ, R3 ;  /* 0x00000003ff03723e */ /* 0x000fe200000000ff */
[-C--:B------:R-:W-:Y:S01]  /*161c0*/  FMUL R8, R228, R2.reuse ;  /* 0x00000002e4087220 */ /* 0x080fe20000400000 */
[-C--:B------:R-:W-:Y:S01]  /*161d0*/  FMUL R9, R227, R2.reuse ;  /* 0x00000002e3097220 */ /* 0x080fe20000400000 */
[C---:B------:R-:W-:Y:S02]  /*161e0*/  ISETP.GT.AND P4, PT, R0.reuse, 0x58, P2 ;  /* 0x000000580000780c */ /* 0x040fe40001784270 */
[----:B0-----:R-:W-:Y:S01]  /*161f0*/  PRMT R13, R3, 0x7610, R13 ;  /* 0x00007610030d7816 */ /* 0x001fe2000000000d */
[----:B------:R-:W-:Y:S01]  /*16200*/  FMUL R3, R225, R2 ;  /* 0x00000002e1037220 */ /* 0x000fe20000400000 */
[----:B------:R-:W-:-:S02]  /*16210*/  ISETP.GT.AND P5, PT, R0, 0x59, P2 ;  /* 0x000000590000780c */ /* 0x000fc400017a4270 */
[----:B------:R-:W-:Y:S02]  /*16220*/  ISETP.GT.AND P1, PT, R0, 0x60, P3 ;  /* 0x000000600000780c */ /* 0x000fe40001f24270 */
[----:B------:R-:W-:Y:S01]  /*16230*/  F2FP.F16.F32.PACK_AB R3, RZ, R3 ;  /* 0x00000003ff03723e */ /* 0x000fe200000000ff */
[----:B------:R0:W-:Y:S01]  /*16240*/  @P0 STG.E.U16 desc[UR36][R4.64+0xb2], R10 ;  /* 0x0000b20a04000986 */ /* 0x0001e2000c101524 */
[----:B------:R-:W-:Y:S02]  /*16250*/  F2FP.F16.F32.PACK_AB R8, RZ, R8 ;  /* 0x00000008ff08723e */ /* 0x000fe400000000ff */
[----:B------:R-:W-:Y:S02]  /*16260*/  F2FP.F16.F32.PACK_AB R9, RZ, R9 ;  /* 0x00000009ff09723e */ /* 0x000fe400000000ff */
[----:B------:R-:W-:Y:S02]  /*16270*/  PRMT R11, R8, 0x7610, R11 ;  /* 0x00007610080b7816 */ /* 0x000fe4000000000b */
[----:B------:R-:W-:-:S02]  /*16280*/  PRMT R12, R9, 0x7610, R12 ;  /* 0x00007610090c7816 */ /* 0x000fc4000000000c */
[----:B0-----:R-:W-:Y:S01]  /*16290*/  PRMT R10, R3, 0x7610, R10 ;  /* 0x00007610030a7816 */ /* 0x001fe2000000000a */
[-C--:B------:R-:W-:Y:S01]  /*162a0*/  FMUL R3, R222, R2.reuse ;  /* 0x00000002de037220 */ /* 0x080fe20000400000 */
[----:B------:R-:W-:Y:S01]  /*162b0*/  ISETP.GT.AND P0, PT, R0, 0x61, P3 ;  /* 0x000000610000780c */ /* 0x000fe20001f04270 */
[----:B------:R-:W-:Y:S03]  /*162c0*/  @P4 STG.E.U16 desc[UR36][R6.64+0xb0], R11 ;  /* 0x0000b00b06004986 */ /* 0x000fe6000c101524 */
[----:B------:R-:W-:Y:S01]  /*162d0*/  F2FP.F16.F32.PACK_AB R3, RZ, R3 ;  /* 0x00000003ff03723e */ /* 0x000fe200000000ff */
[----:B------:R-:W-:Y:S04]  /*162e0*/  @P5 STG.E.U16 desc[UR36][R6.64+0xb2], R12 ;  /* 0x0000b20c06005986 */ /* 0x000fe8000c101524 */
[----:B------:R0:W-:Y:S01]  /*162f0*/  @P1 STG.E.U16 desc[UR36][R4.64+0xc0], R13 ;  /* 0x0000c00d04001986 */ /* 0x0001e2000c101524 */
[-C--:B------:R-:W-:Y:S01]  /*16300*/  FMUL R8, R224, R2.reuse ;  /* 0x00000002e0087220 */ /* 0x080fe20000400000 */
[----:B------:R-:W-:Y:S01]  /*16310*/  FMUL R9, R223, R2 ;  /* 0x00000002df097220 */ /* 0x000fe20000400000 */
[----:B------:R-:W-:-:S02]  /*16320*/  ISETP.GT.AND P4, PT, R0, 0x60, P2 ;  /* 0x000000600000780c */ /* 0x000fc40001784270 */
[C---:B------:R-:W-:Y:S02]  /*16330*/  ISETP.GT.AND P5, PT, R0.reuse, 0x61, P2 ;  /* 0x000000610000780c */ /* 0x040fe400017a4270 */
[----:B0-----:R-:W-:Y:S01]  /*16340*/  PRMT R13, R3, 0x7610, R13 ;  /* 0x00007610030d7816 */ /* 0x001fe2000000000d */
[----:B------:R-:W-:Y:S01]  /*16350*/  FMUL R3, R221, R2 ;  /* 0x00000002dd037220 */ /* 0x000fe20000400000 */
[----:B------:R-:W-:Y:S01]  /*16360*/  ISETP.GT.AND P1, PT, R0, 0x68, P3 ;  /* 0x000000680000780c */ /* 0x000fe20001f24270 */
[----:B------:R0:W-:Y:S01]  /*16370*/  @P0 STG.E.U16 desc[UR36][R4.64+0xc2], R10 ;  /* 0x0000c20a04000986 */ /* 0x0001e2000c101524 */
[----:B------:R-:W-:Y:S02]  /*16380*/  F2FP.F16.F32.PACK_AB R8, RZ, R8 ;  /* 0x00000008ff08723e */ /* 0x000fe400000000ff */
[----:B------:R-:W-:Y:S02]  /*16390*/  F2FP.F16.F32.PACK_AB R3, RZ, R3 ;  /* 0x00000003ff03723e */ /* 0x000fe400000000ff */
[----:B------:R-:W-:-:S02]  /*163a0*/  F2FP.F16.F32.PACK_AB R9, RZ, R9 ;  /* 0x00000009ff09723e */ /* 0x000fc400000000ff */
[----:B------:R-:W-:Y:S02]  /*163b0*/  PRMT R11, R8, 0x7610, R11 ;  /* 0x00007610080b7816 */ /* 0x000fe4000000000b */
[----:B------:R-:W-:Y:S02]  /*163c0*/  PRMT R12, R9, 0x7610, R12 ;  /* 0x00007610090c7816 */ /* 0x000fe4000000000c */
        /* <DEDUP_REMOVED lines=285> */
[----:B------:R-:W-:Y:S01]  /*175a0*/  @P5 STG.E.U16 desc[UR36][R6.64+0x1a2], R12 ;  /* 0x0001a20c06005986 */ /* 0x000fe2000c101524 */
[-C--:B------:R-:W-:Y:S01]  /*175b0*/  FMUL R8, R164, R2.reuse ;  /* 0x00000002a4087220 */ /* 0x080fe20000400000 */
[----:B------:R-:W-:Y:S01]  /*175c0*/  FMUL R9, R163, R2 ;  /* 0x00000002a3097220 */ /* 0x000fe20000400000 */
[C---:B------:R-:W-:Y:S01]  /*175d0*/  ISETP.GT.AND P4, PT, R0.reuse, 0xd8, P2 ;  /* 0x000000d80000780c */ /* 0x040fe20001784270 */
[----:B------:R0:W-:Y:S01]  /*175e0*/  @P1 STG.E.U16 desc[UR36][R4.64+0x1b0], R13 ;  /* 0x0001b00d04001986 */ /* 0x0001e2000c101524 */
[----:B------:R-:W-:-:S02]  /*175f0*/  ISETP.GT.AND P5, PT, R0, 0xd9, P2 ;  /* 0x000000d90000780c */ /* 0x000fc400017a4270 */
[----:B------:R-:W-:Y:S02]  /*17600*/  ISETP.GT.AND P1, PT, R0, 0xe0, P3 ;  /* 0x000000e00000780c */ /* 0x000fe40001f24270 */
[----:B------:R-:W-:Y:S02]  /*17610*/  F2FP.F16.F32.PACK_AB R8, RZ, R8 ;  /* 0x00000008ff08723e */ /* 0x000fe400000000ff */
[----:B------:R-:W-:Y:S02]  /*17620*/  F2FP.F16.F32.PACK_AB R9, RZ, R9 ;  /* 0x00000009ff09723e */ /* 0x000fe400000000ff */
[----:B0-----:R-:W-:Y:S01]  /*17630*/  PRMT R13, R3, 0x7610, R13 ;  /* 0x00007610030d7816 */ /* 0x001fe2000000000d */
[----:B------:R-:W-:Y:S01]  /*17640*/  FMUL R3, R161, R2 ;  /* 0x00000002a1037220 */ /* 0x000fe20000400000 */
[----:B------:R-:W-:Y:S01]  /*17650*/  PRMT R11, R8, 0x7610, R11 ;  /* 0x00007610080b7816 */ /* 0x000fe2000000000b */
[----:B------:R0:W-:Y:S03]  /*17660*/  @P0 STG.E.U16 desc[UR36][R4.64+0x1b2], R10 ;  /* 0x0001b20a04000986 */ /* 0x0001e6000c101524 */
[----:B------:R-:W-:-:S02]  /*17670*/  F2FP.F16.F32.PACK_AB R3, RZ, R3 ;  /* 0x00000003ff03723e */ /* 0x000fc400000000ff */
[----:B------:R-:W-:Y:S01]  /*17680*/  PRMT R12, R9, 0x7610, R12 ;  /* 0x00007610090c7816 */ /* 0x000fe2000000000c */
[----:B------:R-:W-:Y:S01]  /*17690*/  @P4 STG.E.U16 desc[UR36][R6.64+0x1b0], R11 ;  /* 0x0001b00b06004986 */ /* 0x000fe2000c101524 */
[-C--:B------:R-:W-:Y:S01]  /*176a0*/  FMUL R8, R160, R2.reuse ;  /* 0x00000002a0087220 */ /* 0x080fe20000400000 */
[----:B------:R-:W-:Y:S02]  /*176b0*/  ISETP.GT.AND P0, PT, R0, 0xe1, P3 ;  /* 0x000000e10000780c */ /* 0x000fe40001f04270 */
[----:B0-----:R-:W-:Y:S01]  /*176c0*/  PRMT R10, R3, 0x7610, R10 ;  /* 0x00007610030a7816 */ /* 0x001fe2000000000a */
[-C--:B------:R-:W-:Y:S01]  /*176d0*/  FMUL R3, R158, R2.reuse ;  /* 0x000000029e037220 */ /* 0x080fe20000400000 */
[----:B------:R-:W-:Y:S01]  /*176e0*/  @P5 STG.E.U16 desc[UR36][R6.64+0x1b2], R12 ;  /* 0x0001b20c06005986 */ /* 0x000fe2000c101524 */
[----:B------:R-:W-:Y:S01]  /*176f0*/  FMUL R9, R159, R2 ;  /* 0x000000029f097220 */ /* 0x000fe20000400000 */
[C---:B------:R-:W-:Y:S02]  /*17700*/  ISETP.GT.AND P4, PT, R0.reuse, 0xe0, P2 ;  /* 0x000000e00000780c */ /* 0x040fe40001784270 */
[----:B------:R0:W-:Y:S01]  /*17710*/  @P1 STG.E.U16 desc[UR36][R4.64+0x1c0], R13 ;  /* 0x0001c00d04001986 */ /* 0x0001e2000c101524 */
[----:B------:R-:W-:-:S02]  /*17720*/  ISETP.GT.AND P5, PT, R0, 0xe1, P2 ;  /* 0x000000e10000780c */ /* 0x000fc400017a4270 */
[----:B------:R-:W-:Y:S02]  /*17730*/  ISETP.GT.AND P1, PT, R0, 0xe8, P3 ;  /* 0x000000e80000780c */ /* 0x000fe40001f24270 */
[----:B------:R-:W-:Y:S02]  /*17740*/  F2FP.F16.F32.PACK_AB R3, RZ, R3 ;  /* 0x00000003ff03723e */ /* 0x000fe400000000ff */
[----:B------:R-:W-:Y:S02]  /*17750*/  F2FP.F16.F32.PACK_AB R8, RZ, R8 ;  /* 0x00000008ff08723e */ /* 0x000fe400000000ff */
[----:B------:R-:W-:Y:S02]  /*17760*/  F2FP.F16.F32.PACK_AB R9, RZ, R9 ;  /* 0x00000009ff09723e */ /* 0x000fe400000000ff */
[----:B0-----:R-:W-:Y:S01]  /*17770*/  PRMT R13, R3, 0x7610, R13 ;  /* 0x00007610030d7816 */ /* 0x001fe2000000000d */
[----:B------:R-:W-:Y:S01]  /*17780*/  FMUL R3, R157, R2 ;  /* 0x000000029d037220 */ /* 0x000fe20000400000 */
[----:B------:R-:W-:-:S02]  /*17790*/  PRMT R11, R8, 0x7610, R11 ;  /* 0x00007610080b7816 */ /* 0x000fc4000000000b */
[----:B------:R-:W-:Y:S01]  /*177a0*/  PRMT R12, R9, 0x7610, R12 ;  /* 0x00007610090c7816 */ /* 0x000fe2000000000c */
[----:B------:R0:W-:Y:S01]  /*177b0*/  @P0 STG.E.U16 desc[UR36][R4.64+0x1c2], R10 ;  /* 0x0001c20a04000986 */ /* 0x0001e2000c101524 */
[----:B------:R-:W-:Y:S01]  /*177c0*/  F2FP.F16.F32.PACK_AB R3, RZ, R3 ;  /* 0x00000003ff03723e */ /* 0x000fe200000000ff */
[----:B------:R-:W-:Y:S02]  /*177d0*/  FMUL R8, R156, R2 ;  /* 0x000000029c087220 */ /* 0x000fe40000400000 */
[----:B------:R1:W-:Y:S01]  /*177e0*/  @P4 STG.E.U16 desc[UR36][R6.64+0x1c0], R11 ;  /* 0x0001c00b06004986 */ /* 0x0003e2000c101524 */
[----:B------:R-:W-:-:S03]  /*177f0*/  ISETP.GT.AND P0, PT, R0, 0xe9, P3 ;  /* 0x000000e90000780c */ /* 0x000fc60001f04270 */
[----:B------:R-:W-:Y:S01]  /*17800*/  @P5 STG.E.U16 desc[UR36][R6.64+0x1c2], R12 ;  /* 0x0001c20c06005986 */ /* 0x000fe2000c101524 */
[----:B------:R-:W-:-:S03]  /*17810*/  ISETP.GT.AND P4, PT, R0, 0xe9, P2 ;  /* 0x000000e90000780c */ /* 0x000fc60001784270 */
[----:B------:R2:W-:Y:S01]  /*17820*/  @P1 STG.E.U16 desc[UR36][R4.64+0x1d0], R13 ;  /* 0x0001d00d04001986 */ /* 0x0005e2000c101524 */
[----:B------:R-:W-:Y:S02]  /*17830*/  ISETP.GT.AND P1, PT, R0, 0xe8, P2 ;  /* 0x000000e80000780c */ /* 0x000fe40001724270 */
[----:B0-----:R-:W-:Y:S01]  /*17840*/  PRMT R10, R3, 0x7610, R10 ;  /* 0x00007610030a7816 */ /* 0x001fe2000000000a */
[-C--:B------:R-:W-:Y:S01]  /*17850*/  FMUL R3, R154, R2.reuse ;  /* 0x000000029a037220 */ /* 0x080fe20000400000 */
[----:B------:R-:W-:Y:S01]  /*17860*/  ISETP.GT.AND P5, PT, R0, 0xf0, P3 ;  /* 0x000000f00000780c */ /* 0x000fe20001fa4270 */
[----:B------:R-:W-:Y:S01]  /*17870*/  FMUL R9, R155, R2 ;  /* 0x000000029b097220 */ /* 0x000fe20000400000 */
[----:B------:R-:W-:Y:S02]  /*17880*/  F2FP.F16.F32.PACK_AB R8, RZ, R8 ;  /* 0x00000008ff08723e */ /* 0x000fe400000000ff */
[----:B------:R-:W-:Y:S02]  /*17890*/  F2FP.F16.F32.PACK_AB R3, RZ, R3 ;  /* 0x00000003ff03723e */ /* 0x000fe400000000ff */
[----:B-1----:R-:W-:-:S02]  /*178a0*/  PRMT R11, R8, 0x7610, R11 ;  /* 0x00007610080b7816 */ /* 0x002fc4000000000b */
[----:B------:R-:W-:Y:S02]  /*178b0*/  F2FP.F16.F32.PACK_AB R9, RZ, R9 ;  /* 0x00000009ff09723e */ /* 0x000fe400000000ff */
[----:B--2---:R-:W-:Y:S01]  /*178c0*/  PRMT R13, R3, 0x7610, R13 ;  /* 0x00007610030d7816 */ /* 0x004fe2000000000d */
[----:B------:R-:W-:Y:S01]  /*178d0*/  @P0 STG.E.U16 desc[UR36][R4.64+0x1d2], R10 ;  /* 0x0001d20a04000986 */ /* 0x000fe2000c101524 */
[----:B------:R-:W-:-:S03]  /*178e0*/  FMUL R3, R23, R2 ;  /* 0x0000000217037220 */ /* 0x000fc60000400000 */
[----:B------:R-:W-:Y:S04]  /*178f0*/  @P1 STG.E.U16 desc[UR36][R6.64+0x1d0], R11 ;  /* 0x0001d00b06001986 */ /* 0x000fe8000c101524 */
[----:B------:R0:W-:Y:S01]  /*17900*/  @P4 STG.E.U16 desc[UR36][R6.64+0x1d2], R9 ;  /* 0x0001d20906004986 */ /* 0x0001e2000c101524 */
[----:B------:R-:W-:-:S03]  /*17910*/  ISETP.GT.AND P4, PT, R0, 0xf0, P2 ;  /* 0x000000f00000780c */ /* 0x000fc60001784270 */
[----:B------:R-:W-:Y:S01]  /*17920*/  @P5 STG.E.U16 desc[UR36][R4.64+0x1e0], R13 ;  /* 0x0001e00d04005986 */ /* 0x000fe2000c101524 */
[----:B------:R-:W-:Y:S01]  /*17930*/  ISETP.GT.AND P5, PT, R0, 0xf1, P3 ;  /* 0x000000f10000780c */ /* 0x000fe20001fa4270 */
[----:B------:R-:W-:Y:S01]  /*17940*/  FMUL R8, R22, R2 ;  /* 0x0000000216087220 */ /* 0x000fe20000400000 */
[----:B------:R-:W-:-:S04]  /*17950*/  F2FP.F16.F32.PACK_AB R3, RZ, R3 ;  /* 0x00000003ff03723e */ /* 0x000fc800000000ff */
[----:B------:R-:W-:Y:S02]  /*17960*/  PRMT R14, R3, 0x7610, R14 ;  /* 0x00007610030e7816 */ /* 0x000fe4000000000e */
[----:B------:R-:W-:Y:S01]  /*17970*/  F2FP.F16.F32.PACK_AB R12, RZ, R8 ;  /* 0x00000008ff0c723e */ /* 0x000fe200000000ff */
[----:B0-----:R-:W-:-:S04]  /*17980*/  FMUL R9, R19, R2 ;  /* 0x0000000213097220 */ /* 0x001fc80000400000 */
[----:B------:R-:W-:Y:S01]  /*17990*/  @P5 STG.E.U16 desc[UR36][R4.64+0x1e2], R14 ;  /* 0x0001e20e04005986 */ /* 0x000fe2000c101524 */
[----:B------:R-:W-:-:S03]  /*179a0*/  ISETP.GT.AND P5, PT, R0, 0xf8, P3 ;  /* 0x000000f80000780c */ /* 0x000fc60001fa4270 */
[----:B------:R0:W-:Y:S01]  /*179b0*/  @P4 STG.E.U16 desc[UR36][R6.64+0x1e0], R12 ;  /* 0x0001e00c06004986 */ /* 0x0001e2000c101524 */
[C---:B------:R-:W-:Y:S01]  /*179c0*/  ISETP.GT.AND P4, PT, R0.reuse, 0xf1, P2 ;  /* 0x000000f10000780c */ /* 0x040fe20001784270 */
[-C--:B------:R-:W-:Y:S01]  /*179d0*/  FMUL R11, R21, R2.reuse ;  /* 0x00000002150b7220 */ /* 0x080fe20000400000 */
[----:B------:R-:W-:Y:S01]  /*179e0*/  ISETP.GT.AND P3, PT, R0, 0xf9, P3 ;  /* 0x000000f90000780c */ /* 0x000fe20001f64270 */
[-C--:B------:R-:W-:Y:S01]  /*179f0*/  FMUL R10, R20, R2.reuse ;  /* 0x00000002140a7220 */ /* 0x080fe20000400000 */
[----:B------:R-:W-:Y:S01]  /*17a00*/  USHF.L.U32 UR12, UR8, 0x8, URZ ;  /* 0x00000008080c7899 */ /* 0x000fe2000800063f */
[----:B------:R-:W-:Y:S01]  /*17a10*/  FMUL R8, R18, R2 ;  /* 0x0000000212087220 */ /* 0x000fe20000400000 */
[----:B------:R-:W-:Y:S01]  /*17a20*/  F2FP.F16.F32.PACK_AB R9, RZ, R9 ;  /* 0x00000009ff09723e */ /* 0x000fe200000000ff */
[----:B------:R-:W-:Y:S01]  /*17a30*/  USHF.L.U64.HI UR11, UR8, 0x8, UR9 ;  /* 0x00000008080b7899 */ /* 0x000fe20008010209 */
[----:B------:R-:W-:Y:S02]  /*17a40*/  F2FP.F16.F32.PACK_AB R11, RZ, R11 ;  /* 0x0000000bff0b723e */ /* 0x000fe400000000ff */
[----:B------:R-:W-:-:S02]  /*17a50*/  F2FP.F16.F32.PACK_AB R10, RZ, R10 ;  /* 0x0000000aff0a723e */ /* 0x000fc400000000ff */
[----:B0-----:R-:W-:Y:S01]  /*17a60*/  PRMT R12, R9, 0x7610, R12 ;  /* 0x00007610090c7816 */ /* 0x001fe2000000000c */
[----:B------:R-:W-:Y:S01]  /*17a70*/  IMAD.U32 R9, RZ, RZ, UR12 ;  /* 0x0000000cff097e24 */ /* 0x000fe2000f8e00ff */
[----:B------:R-:W-:Y:S01]  /*17a80*/  F2FP.F16.F32.PACK_AB R8, RZ, R8 ;  /* 0x00000008ff08723e */ /* 0x000fe200000000ff */
[----:B------:R0:W-:Y:S01]  /*17a90*/  @P4 STG.E.U16 desc[UR36][R6.64+0x1e2], R11 ;  /* 0x0001e20b06004986 */ /* 0x0001e2000c101524 */
[----:B------:R-:W-:Y:S02]  /*17aa0*/  ISETP.GT.AND P1, PT, R153, 0x80, PT ;  /* 0x000000809900780c */ /* 0x000fe40003f24270 */
[----:B------:R-:W-:Y:S01]  /*17ab0*/  PRMT R13, R8, 0x7610, R13 ;  /* 0x00007610080d7816 */ /* 0x000fe2000000000d */
[----:B------:R-:W-:Y:S04]  /*17ac0*/  @P5 STG.E.U16 desc[UR36][R4.64+0x1f0], R10 ;  /* 0x0001f00a04005986 */ /* 0x000fe8000c101524 */
[----:B------:R1:W-:Y:S01]  /*17ad0*/  @P3 STG.E.U16 desc[UR36][R4.64+0x1f2], R12 ;  /* 0x0001f20c04003986 */ /* 0x0003e2000c101524 */
[----:B------:R-:W-:Y:S01]  /*17ae0*/  IADD3 R8, P3, P5, R4, UR5, R9 ;  /* 0x0000000504087c10 */ /* 0x000fe2000fd7e009 */
[----:B0-----:R-:W-:Y:S01]  /*17af0*/  IMAD.U32 R11, RZ, RZ, UR11 ;  /* 0x0000000bff0b7e24 */ /* 0x001fe2000f8e00ff */
[----:B------:R-:W-:-:S02]  /*17b00*/  ISETP.GT.AND P4, PT, R0, 0xf8, P2 ;  /* 0x000000f80000780c */ /* 0x000fc40001784270 */
[C---:B------:R-:W-:Y:S02]  /*17b10*/  ISETP.GT.AND P2, PT, R0.reuse, 0xf9, P2 ;  /* 0x000000f90000780c */ /* 0x040fe40001744270 */
[----:B------:R-:W-:Y:S02]  /*17b20*/  IADD3.X R9, R5, UR4, R11, P3, P5 ;  /* 0x0000000405097c10 */ /* 0x000fe40009fea40b */
[----:B------:R-:W-:Y:S01]  /*17b30*/  ISETP.GT.AND P3, PT, R0, 0x1, P1 ;  /* 0x000000010000780c */ /* 0x000fe20000f64270 */
[-C--:B------:R-:W-:Y:S01]  /*17b40*/  FMUL R3, R15, R2.reuse ;  /* 0x000000020f037220 */ /* 0x080fe20000400000 */
[----:B------:R-:W-:Y:S01]  /*17b50*/  FMUL R25, R25, R2 ;  /* 0x0000000219197220 */ /* 0x000fe20000400000 */
[----:B-1----:R-:W-:-:S03]  /*17b60*/  IADD3 R4, P5, R4, UR12, RZ ;  /* 0x0000000c04047c10 */ /* 0x002fc6000ffbe0ff */
[----:B------:R-:W-:Y:S02]  /*17b70*/  F2FP.F16.F32.PACK_AB R3, RZ, R3 ;  /* 0x00000003ff03723e */ /* 0x000fe400000000ff */
[----:B------:R-:W-:Y:S02]  /*17b80*/  F2FP.F16.F32.PACK_AB R25, RZ, R25 ;  /* 0x00000019ff19723e */ /* 0x000fe400000000ff */
[----:B------:R-:W-:Y:S01]  /*17b90*/  IADD3.X R5, R5, UR11, RZ, P5, !PT ;  /* 0x0000000b05057c10 */ /* 0x000fe2000affe4ff */
[----:B------:R-:W-:Y:S01]  /*17ba0*/  @P4 STG.E.U16 desc[UR36][R6.64+0x1f0], R13 ;  /* 0x0001f00d06004986 */ /* 0x000fe2000c101524 */
[----:B------:R-:W-:-:S03]  /*17bb0*/  ISETP.GT.AND P0, PT, R153, 0x88, PT ;  /* 0x000000889900780c */ /* 0x000fc60003f04270 */
[----:B------:R0:W-:Y:S01]  /*17bc0*/  @P2 STG.E.U16 desc[UR36][R6.64+0x1f2], R3 ;  /* 0x0001f20306002986 */ /* 0x0001e2000c101524 */
[----:B------:R-:W-:-:S03]  /*17bd0*/  ISETP.GT.AND P4, PT, R0, RZ, P1 ;  /* 0x000000ff0000720c */ /* 0x000fc60000f84270 */
[----:B------:R-:W-:Y:S01]  /*17be0*/  @P3 STG.E.U16 desc[UR36][R4.64+0x2], R25 ;  /* 0x0000021904003986 */ /* 0x000fe2000c101524 */
[----:B------:R-:W-:Y:S02]  /*17bf0*/  IADD3 R10, P3, R4, UR5, RZ ;  /* 0x00000005040a7c10 */ /* 0x000fe4000ff7e0ff */
[----:B------:R-:W-:Y:S01]  /*17c00*/  ISETP.GT.AND P2, PT, R0, RZ, P0 ;  /* 0x000000ff0000720c */ /* 0x000fe20000744270 */
[-C--:B------:R-:W-:Y:S01]  /*17c10*/  FMUL R24, R24, R2.reuse ;  /* 0x0000000218187220 */ /* 0x080fe20000400000 */
[-C--:B------:R-:W-:Y:S01]  /*17c20*/  FMUL R26, R26, R2.reuse ;  /* 0x000000021a1a7220 */ /* 0x080fe20000400000 */
[C---:B------:R-:W-:Y:S02]  /*17c30*/  ISETP.GT.AND P5, PT, R0.reuse, 0x1, P0 ;  /* 0x000000010000780c */ /* 0x040fe400007a4270 */
[----:B------:R-:W-:Y:S02]  /*17c40*/  IADD3.X R11, R5, UR4, RZ, P3, !PT ;  /* 0x00000004050b7c10 */ /* 0x000fe40009ffe4ff */
[----:B------:R-:W-:Y:S01]  /*17c50*/  ISETP.GT.AND P3, PT, R0, 0x9, P1 ;  /* 0x000000090000780c */ /* 0x000fe20000f64270 */
[-C--:B------:R-:W-:Y:S01]  /*17c60*/  FMUL R27, R27, R2.reuse ;  /* 0x000000021b1b7220 */ /* 0x080fe20000400000 */
[----:B------:R-:W-:Y:S01]  /*17c70*/  FMUL R29, R29, R2 ;  /* 0x000000021d1d7220 */ /* 0x000fe20000400000 */
[----:B------:R-:W-:-:S02]  /*17c80*/  F2FP.F16.F32.PACK_AB R24, RZ, R24 ;  /* 0x00000018ff18723e */ /* 0x000fc400000000ff */
[----:B------:R-:W-:Y:S02]  /*17c90*/  F2FP.F16.F32.PACK_AB R26, RZ, R26 ;  /* 0x0000001aff1a723e */ /* 0x000fe400000000ff */
[----:B------:R-:W-:Y:S01]  /*17ca0*/  F2FP.F16.F32.PACK_AB R27, RZ, R27 ;  /* 0x0000001bff1b723e */ /* 0x000fe200000000ff */
[----:B------:R-:W-:Y:S01]  /*17cb0*/  @P4 STG.E.U16 desc[UR36][R4.64], R24 ;  /* 0x0000001804004986 */ /* 0x000fe2000c101524 */
[----:B------:R-:W-:Y:S02]  /*17cc0*/  F2FP.F16.F32.PACK_AB R29, RZ, R29 ;  /* 0x0000001dff1d723e */ /* 0x000fe400000000ff */
[C---:B------:R-:W-:Y:S01]  /*17cd0*/  ISETP.GT.AND P4, PT, R0.reuse, 0x8, P1 ;  /* 0x000000080000780c */ /* 0x040fe20000f84270 */
[----:B------:R-:W-:Y:S01]  /*17ce0*/  @P2 STG.E.U16 desc[UR36][R10.64], R26 ;  /* 0x0000001a0a002986 */ /* 0x000fe2000c101524 */
[----:B------:R-:W-:Y:S01]  /*17cf0*/  ISETP.GT.AND P2, PT, R0, 0x8, P0 ;  /* 0x000000080000780c */ /* 0x000fe20000744270 */
[-C--:B------:R-:W-:Y:S01]  /*17d00*/  FMUL R28, R28, R2.reuse ;  /* 0x000000021c1c7220 */ /* 0x080fe20000400000 */
[----:B------:R-:W-:Y:S01]  /*17d10*/  FMUL R30, R30, R2 ;  /* 0x000000021e1e7220 */ /* 0x000fe20000400000 */
[----:B------:R-:W-:Y:S01]  /*17d20*/  @P5 STG.E.U16 desc[UR36][R10.64+0x2], R27 ;  /* 0x0000021b0a005986 */ /* 0x000fe2000c101524 */
[----:B------:R-:W-:-:S03]  /*17d30*/  ISETP.GT.AND P5, PT, R0, 0x9, P0 ;  /* 0x000000090000780c */ /* 0x000fc600007a4270 */
[----:B------:R-:W-:Y:S01]  /*17d40*/  @P3 STG.E.U16 desc[UR36][R4.64+0x12], R29 ;  /* 0x0000121d04003986 */ /* 0x000fe2000c101524 */
[----:B0-----:R-:W-:Y:S02]  /*17d50*/  IADD3 R6, P3, R4, UR5, RZ ;  /* 0x0000000504067c10 */ /* 0x001fe4000ff7e0ff */
[----:B------:R-:W-:Y:S01]  /*17d60*/  F2FP.F16.F32.PACK_AB R28, RZ, R28 ;  /* 0x0000001cff1c723e */ /* 0x000fe200000000ff */
[----:B------:R-:W-:Y:S01]  /*17d70*/  FMUL R31, R31, R2 ;  /* 0x000000021f1f7220 */ /* 0x000fe20000400000 */
[----:B------:R-:W-:Y:S02]  /*17d80*/  F2FP.F16.F32.PACK_AB R30, RZ, R30 ;  /* 0x0000001eff1e723e */ /* 0x000fe400000000ff */
[----:B------:R-:W-:Y:S01]  /*17d90*/  IADD3.X R7, R5, UR4, RZ, P3, !PT ;  /* 0x0000000405077c10 */ /* 0x000fe20009ffe4ff */
[----:B------:R-:W-:Y:S01]  /*17da0*/  @P4 STG.E.U16 desc[UR36][R4.64+0x10], R28 ;  /* 0x0000101c04004986 */ /* 0x000fe2000c101524 */
[----:B------:R-:W-:-:S03]  /*17db0*/  F2FP.F16.F32.PACK_AB R31, RZ, R31 ;  /* 0x0000001fff1f723e */ /* 0x000fc600000000ff */
[----:B------:R0:W-:Y:S01]  /*17dc0*/  @P2 STG.E.U16 desc[UR36][R6.64+0x10], R30 ;  /* 0x0000101e06002986 */ /* 0x0001e2000c101524 */
[C---:B------:R-:W-:Y:S02]  /*17dd0*/  ISETP.GT.AND P2, PT, R0.reuse, 0x10, P0 ;  /* 0x000000100000780c */ /* 0x040fe40000744270 */
[C---:B------:R-:W-:Y:S01]  /*17de0*/  ISETP.GT.AND P4, PT, R0.reuse, 0x10, P1 ;  /* 0x000000100000780c */ /* 0x040fe20000f84270 */
[----:B------:R-:W-:Y:S01]  /*17df0*/  @P5 STG.E.U16 desc[UR36][R8.64+0x12], R31 ;  /* 0x0000121f08005986 */ /* 0x000fe2000c101524 */
[----:B------:R-:W-:Y:S01]  /*17e00*/  ISETP.GT.AND P3, PT, R0, 0x11, P1 ;  /* 0x000000110000780c */ /* 0x000fe20000f64270 */
[-C--:B------:R-:W-:Y:S01]  /*17e10*/  FMUL R32, R32, R2.reuse ;  /* 0x0000000220207220 */ /* 0x080fe20000400000 */
[----:B------:R-:W-:Y:S01]  /*17e20*/  ISETP.GT.AND P5, PT, R0, 0x11, P0 ;  /* 0x000000110000780c */ /* 0x000fe200007a4270 */
[-C--:B------:R-:W-:Y:S01]  /*17e30*/  FMUL R33, R33, R2.reuse ;  /* 0x0000000221217220 */ /* 0x080fe20000400000 */
[----:B------:R-:W-:Y:S02]  /*17e40*/  FMUL R34, R34, R2 ;  /* 0x0000000222227220 */ /* 0x000fe40000400000 */
[----:B------:R-:W-:-:S02]  /*17e50*/  F2FP.F16.F32.PACK_AB R32, RZ, R32 ;  /* 0x00000020ff20723e */ /* 0x000fc400000000ff */
[----:B------:R-:W-:Y:S01]  /*17e60*/  F2FP.F16.F32.PACK_AB R33, RZ, R33 ;  /* 0x00000021ff21723e */ /* 0x000fe200000000ff */
[----:B0-----:R-:W-:Y:S01]  /*17e70*/  @P2 IMAD.MOV.U32 R7, RZ, RZ, R9 ;  /* 0x000000ffff072224 */ /* 0x001fe200078e0009 */
[----:B------:R-:W-:Y:S01]  /*17e80*/  F2FP.F16.F32.PACK_AB R34, RZ, R34 ;  /* 0x00000022ff22723e */ /* 0x000fe200000000ff */
[----:B------:R-:W-:Y:S01]  /*17e90*/  FMUL R35, R35, R2 ;  /* 0x0000000223237220 */ /* 0x000fe20000400000 */
[----:B------:R-:W-:Y:S01]  /*17ea0*/  @P2 MOV R6, R8 ;  /* 0x0000000800062202 */ /* 0x000fe20000000f00 */
[----:B------:R-:W-:Y:S04]  /*17eb0*/  @P4 STG.E.U16 desc[UR36][R4.64+0x20], R32 ;  /* 0x0000202004004986 */ /* 0x000fe8000c101524 */
[----:B------:R-:W-:Y:S01]  /*17ec0*/  @P3 STG.E.U16 desc[UR36][R4.64+0x22], R33 ;  /* 0x0000222104003986 */ /* 0x000fe2000c101524 */
[----:B------:R-:W-:-:S03]  /*17ed0*/  F2FP.F16.F32.PACK_AB R35, RZ, R35 ;  /* 0x00000023ff23723e */ /* 0x000fc600000000ff */
[----:B------:R0:W-:Y:S01]  /*17ee0*/  @P2 STG.E.U16 desc[UR36][R6.64+0x20], R34 ;  /* 0x0000202206002986 */ /* 0x0001e2000c101524 */
[C---:B------:R-:W-:Y:S02]  /*17ef0*/  ISETP.GT.AND P2, PT, R0.reuse, 0x18, P0 ;  /* 0x000000180000780c */ /* 0x040fe40000744270 */
[C---:B------:R-:W-:Y:S02]  /*17f00*/  ISETP.GT.AND P4, PT, R0.reuse, 0x18, P1 ;  /* 0x000000180000780c */ /* 0x040fe40000f84270 */
[----:B------:R-:W-:Y:S01]  /*17f10*/  ISETP.GT.AND P3, PT, R0, 0x19, P1 ;  /* 0x000000190000780c */ /* 0x000fe20000f64270 */
[----:B0-----:R-:W-:Y:S01]  /*17f20*/  @P5 IMAD.MOV.U32 R6, RZ, RZ, R8 ;  /* 0x000000ffff065224 */ /* 0x001fe200078e0008 */
[----:B------:R-:W-:Y:S01]  /*17f30*/  @P5 MOV R7, R9 ;  /* 0x0000000900075202 */ /* 0x000fe20000000f00 */
[-C--:B------:R-:W-:Y:S01]  /*17f40*/  FMUL R36, R36, R2.reuse ;  /* 0x0000000224247220 */ /* 0x080fe20000400000 */
[----:B------:R-:W-:-:S03]  /*17f50*/  FMUL R37, R37, R2 ;  /* 0x0000000225257220 */ /* 0x000fc60000400000 */
[----:B------:R0:W-:Y:S01]  /*17f60*/  @P5 STG.E.U16 desc[UR36][R6.64+0x22], R35 ;  /* 0x0000222306005986 */ /* 0x0001e2000c101524 */
[----:B------:R-:W-:Y:S01]  /*17f70*/  ISETP.GT.AND P5, PT, R0, 0x19, P0 ;  /* 0x000000190000780c */ /* 0x000fe200007a4270 */
[----:B------:R-:W-:Y:S01]  /*17f80*/  FMUL R38, R38, R2 ;  /* 0x0000000226267220 */ /* 0x000fe20000400000 */
[----:B------:R-:W-:Y:S02]  /*17f90*/  F2FP.F16.F32.PACK_AB R36, RZ, R36 ;  /* 0x00000024ff24723e */ /* 0x000fe400000000ff */
[----:B------:R-:W-:Y:S01]  /*17fa0*/  F2FP.F16.F32.PACK_AB R37, RZ, R37 ;  /* 0x00000025ff25723e */ /* 0x000fe200000000ff */
[----:B------:R-:W-:Y:S01]  /*17fb0*/  FMUL R39, R39, R2 ;  /* 0x0000000227277220 */ /* 0x000fe20000400000 */
[----:B------:R-:W-:Y:S01]  /*17fc0*/  F2FP.F16.F32.PACK_AB R38, RZ, R38 ;  /* 0x00000026ff26723e */ /* 0x000fe200000000ff */
[----:B------:R-:W-:Y:S01]  /*17fd0*/  @P4 STG.E.U16 desc[UR36][R4.64+0x30], R36 ;  /* 0x0000302404004986 */ /* 0x000fe2000c101524 */
[----:B0-----:R-:W-:Y:S02]  /*17fe0*/  @P2 IMAD.MOV.U32 R6, RZ, RZ, R8 ;  /* 0x000000ffff062224 */ /* 0x001fe400078e0008 */
[----:B------:R-:W-:Y:S01]  /*17ff0*/  @P2 IMAD.MOV.U32 R7, RZ, RZ, R9 ;  /* 0x000000ffff072224 */ /* 0x000fe200078e0009 */
[----:B------:R-:W-:Y:S01]  /*18000*/  @P3 STG.E.U16 desc[UR36][R4.64+0x32], R37 ;  /* 0x0000322504003986 */ /* 0x000fe2000c101524 */
[----:B------:R-:W-:-:S03]  /*18010*/  F2FP.F16.F32.PACK_AB R39, RZ, R39 ;  /* 0x00000027ff27723e */ /* 0x000fc600000000ff */
[----:B------:R0:W-:Y:S01]  /*18020*/  @P2 STG.E.U16 desc[UR36][R6.64+0x30], R38 ;  /* 0x0000302606002986 */ /* 0x0001e2000c101524 */
[C---:B------:R-:W-:Y:S02]  /*18030*/  ISETP.GT.AND P2, PT, R0.reuse, 0x20, P0 ;  /* 0x000000200000780c */ /* 0x040fe40000744270 */
[C---:B------:R-:W-:Y:S02]  /*18040*/  ISETP.GT.AND P4, PT, R0.reuse, 0x20, P1 ;  /* 0x000000200000780c */ /* 0x040fe40000f84270 */
[----:B------:R-:W-:Y:S02]  /*18050*/  ISETP.GT.AND P3, PT, R0, 0x21, P1 ;  /* 0x000000210000780c */ /* 0x000fe40000f64270 */
[----:B0-----:R-:W-:Y:S01]  /*18060*/  @P5 MOV R6, R8 ;  /* 0x0000000800065202 */ /* 0x001fe20000000f00 */
[----:B------:R-:W-:Y:S02]  /*18070*/  @P5 IMAD.MOV.U32 R7, RZ, RZ, R9 ;  /* 0x000000ffff075224 */ /* 0x000fe400078e0009 */
[-C--:B------:R-:W-:Y:S01]  /*18080*/  FMUL R40, R40, R2.reuse ;  /* 0x0000000228287220 */ /* 0x080fe20000400000 */
[----:B------:R-:W-:-:S02]  /*18090*/  FMUL R41, R41, R2 ;  /* 0x0000000229297220 */ /* 0x000fc40000400000 */
        /* <DEDUP_REMOVED lines=8> */
[----:B0-----:R-:W-:Y:S01]  /*18120*/  @P2 IMAD.MOV.U32 R6, RZ, RZ, R8 ;  /* 0x000000ffff062224 */ /* 0x001fe200078e0008 */
[----:B------:R-:W-:-:S02]  /*18130*/  @P2 MOV R7, R9 ;  /* 0x0000000900072202 */ /* 0x000fc40000000f00 */
[----:B------:R-:W-:Y:S01]  /*18140*/  @P3 STG.E.U16 desc[UR36][R4.64+0x42], R41 ;  /* 0x0000422904003986 */ /* 0x000fe2000c101524 */
[----:B------:R-:W-:-:S03]  /*18150*/  F2FP.F16.F32.PACK_AB R43, RZ, R43 ;  /* 0x0000002bff2b723e */ /* 0x000fc600000000ff */
[----:B------:R0:W-:Y:S01]  /*18160*/  @P2 STG.E.U16 desc[UR36][R6.64+0x40], R42 ;  /* 0x0000402a06002986 */ /* 0x0001e2000c101524 */
[C---:B------:R-:W-:Y:S02]  /*18170*/  ISETP.GT.AND P2, PT, R0.reuse, 0x28, P0 ;  /* 0x000000280000780c */ /* 0x040fe40000744270 */
[C---:B------:R-:W-:Y:S02]  /*18180*/  ISETP.GT.AND P4, PT, R0.reuse, 0x28, P1 ;  /* 0x000000280000780c */ /* 0x040fe40000f84270 */
[----:B------:R-:W-:Y:S01]  /*18190*/  ISETP.GT.AND P3, PT, R0, 0x29, P1 ;  /* 0x000000290000780c */ /* 0x000fe20000f64270 */
[----:B0-----:R-:W-:Y:S02]  /*181a0*/  @P5 IMAD.MOV.U32 R6, RZ, RZ, R8 ;  /* 0x000000ffff065224 */ /* 0x001fe400078e0008 */
        /* <DEDUP_REMOVED lines=11> */
[----:B0-----:R-:W-:Y:S01]  /*18260*/  @P2 MOV R6, R8 ;  /* 0x0000000800062202 */ /* 0x001fe20000000f00 */
[----:B------:R-:W-:-:S02]  /*18270*/  @P2 IMAD.MOV.U32 R7, RZ, RZ, R9 ;  /* 0x000000ffff072224 */ /* 0x000fc400078e0009 */
        /* <DEDUP_REMOVED lines=445> */
[----:B------:R-:W-:Y:S01]  /*19e50*/  ISETP.GT.AND P3, PT, R0, 0xe1, P1 ;  /* 0x000000e10000780c */ /* 0x000fe20000f64270 */
[----:B------:R-:W-:Y:S01]  /*19e60*/  FMUL R136, R136, R2 ;  /* 0x0000000288887220 */ /* 0x000fe20000400000 */
[----:B0-----:R-:W-:Y:S01]  /*19e70*/  @P5 MOV R6, R8 ;  /* 0x0000000800065202 */ /* 0x001fe20000000f00 */
[----:B------:R-:W-:Y:S02]  /*19e80*/  @P5 IMAD.MOV.U32 R7, RZ, RZ, R9 ;  /* 0x000000ffff075224 */ /* 0x000fe400078e0009 */
[-C--:B------:R-:W-:Y:S01]  /*19e90*/  FMUL R137, R137, R2.reuse ;  /* 0x0000000289897220 */ /* 0x080fe20000400000 */
[----:B------:R-:W-:-:S02]  /*19ea0*/  FMUL R138, R138, R2 ;  /* 0x000000028a8a7220 */ /* 0x000fc40000400000 */
[----:B------:R0:W-:Y:S01]  /*19eb0*/  @P5 STG.E.U16 desc[UR36][R6.64+0x1b2], R135 ;  /* 0x0001b28706005986 */ /* 0x0001e2000c101524 */
[----:B------:R-:W-:Y:S02]  /*19ec0*/  ISETP.GT.AND P5, PT, R0, 0xe1, P0 ;  /* 0x000000e10000780c */ /* 0x000fe400007a4270 */
        /* <DEDUP_REMOVED lines=8> */
[----:B------:R-:W-:Y:S01]  /*19f50*/  ISETP.GT.AND P4, PT, R0, 0xe8, P1 ;  /* 0x000000e80000780c */ /* 0x000fe20000f84270 */
[-C--:B------:R-:W-:Y:S01]  /*19f60*/  FMUL R140, R140, R2.reuse ;  /* 0x000000028c8c7220 */ /* 0x080fe20000400000 */
[----:B------:R-:W-:Y:S01]  /*19f70*/  F2FP.F16.F32.PACK_AB R139, RZ, R139 ;  /* 0x0000008bff8b723e */ /* 0x000fe200000000ff */
[----:B------:R0:W-:Y:S01]  /*19f80*/  @P2 STG.E.U16 desc[UR36][R6.64+0x1c0], R138 ;  /* 0x0001c08a06002986 */ /* 0x0001e2000c101524 */
[C---:B------:R-:W-:Y:S02]  /*19f90*/  ISETP.GT.AND P2, PT, R0.reuse, 0xe8, P0 ;  /* 0x000000e80000780c */ /* 0x040fe40000744270 */
[----:B------:R-:W-:Y:S01]  /*19fa0*/  ISETP.GT.AND P3, PT, R0, 0xe9, P1 ;  /* 0x000000e90000780c */ /* 0x000fe20000f64270 */
[----:B------:R-:W-:Y:S01]  /*19fb0*/  FMUL R141, R141, R2 ;  /* 0x000000028d8d7220 */ /* 0x000fe20000400000 */
[----:B------:R-:W-:Y:S01]  /*19fc0*/  F2FP.F16.F32.PACK_AB R140, RZ, R140 ;  /* 0x0000008cff8c723e */ /* 0x000fe200000000ff */
[----:B0-----:R-:W-:-:S02]  /*19fd0*/  @P5 IMAD.MOV.U32 R6, RZ, RZ, R8 ;  /* 0x000000ffff065224 */ /* 0x001fc400078e0008 */
[----:B------:R-:W-:Y:S02]  /*19fe0*/  @P5 IMAD.MOV.U32 R7, RZ, RZ, R9 ;  /* 0x000000ffff075224 */ /* 0x000fe400078e0009 */
[----:B------:R-:W-:-:S03]  /*19ff0*/  FMUL R142, R142, R2 ;  /* 0x000000028e8e7220 */ /* 0x000fc60000400000 */
[----:B------:R0:W-:Y:S01]  /*1a000*/  @P5 STG.E.U16 desc[UR36][R6.64+0x1c2], R139 ;  /* 0x0001c28b06005986 */ /* 0x0001e2000c101524 */
[C---:B------:R-:W-:Y:S02]  /*1a010*/  ISETP.GT.AND P5, PT, R0.reuse, 0xe9, P0 ;  /* 0x000000e90000780c */ /* 0x040fe400007a4270 */
[----:B------:R-:W-:Y:S01]  /*1a020*/  F2FP.F16.F32.PACK_AB R141, RZ, R141 ;  /* 0x0000008dff8d723e */ /* 0x000fe200000000ff */
[----:B------:R-:W-:Y:S01]  /*1a030*/  @P4 STG.E.U16 desc[UR36][R4.64+0x1d0], R140 ;  /* 0x0001d08c04004986 */ /* 0x000fe2000c101524 */
[----:B------:R-:W-:Y:S01]  /*1a040*/  ISETP.GT.AND P4, PT, R0, 0xf0, P1 ;  /* 0x000000f00000780c */ /* 0x000fe20000f84270 */
[----:B------:R-:W-:Y:S01]  /*1a050*/  FMUL R143, R143, R2 ;  /* 0x000000028f8f7220 */ /* 0x000fe20000400000 */
[----:B------:R-:W-:Y:S01]  /*1a060*/  F2FP.F16.F32.PACK_AB R142, RZ, R142 ;  /* 0x0000008eff8e723e */ /* 0x000fe200000000ff */
[----:B------:R-:W-:Y:S01]  /*1a070*/  FMUL R144, R144, R2 ;  /* 0x0000000290907220 */ /* 0x000fe20000400000 */
[----:B------:R-:W-:Y:S01]  /*1a080*/  @P3 STG.E.U16 desc[UR36][R4.64+0x1d2], R141 ;  /* 0x0001d28d04003986 */ /* 0x000fe2000c101524 */
[----:B0-----:R-:W-:Y:S01]  /*1a090*/  @P2 MOV R6, R8 ;  /* 0x0000000800062202 */ /* 0x001fe20000000f00 */
[----:B------:R-:W-:Y:S01]  /*1a0a0*/  @P2 IMAD.MOV.U32 R7, RZ, RZ, R9 ;  /* 0x000000ffff072224 */ /* 0x000fe200078e0009 */
[----:B------:R-:W-:Y:S01]  /*1a0b0*/  ISETP.GT.AND P3, PT, R0, 0xf1, P1 ;  /* 0x000000f10000780c */ /* 0x000fe20000f64270 */
[----:B------:R-:W-:Y:S01]  /*1a0c0*/  FMUL R145, R145, R2 ;  /* 0x0000000291917220 */ /* 0x000fe20000400000 */
[----:B------:R-:W-:-:S02]  /*1a0d0*/  F2FP.F16.F32.PACK_AB R143, RZ, R143 ;  /* 0x0000008fff8f723e */ /* 0x000fc400000000ff */
[----:B------:R0:W-:Y:S01]  /*1a0e0*/  @P2 STG.E.U16 desc[UR36][R6.64+0x1d0], R142 ;  /* 0x0001d08e06002986 */ /* 0x0001e2000c101524 */
[----:B------:R-:W-:Y:S02]  /*1a0f0*/  F2FP.F16.F32.PACK_AB R144, RZ, R144 ;  /* 0x00000090ff90723e */ /* 0x000fe400000000ff */
[----:B------:R-:W-:Y:S02]  /*1a100*/  ISETP.GT.AND P2, PT, R0, 0xf0, P0 ;  /* 0x000000f00000780c */ /* 0x000fe40000744270 */
[----:B------:R-:W-:Y:S01]  /*1a110*/  F2FP.F16.F32.PACK_AB R145, RZ, R145 ;  /* 0x00000091ff91723e */ /* 0x000fe200000000ff */
[----:B0-----:R-:W-:Y:S01]  /*1a120*/  @P5 IMAD.MOV.U32 R6, RZ, RZ, R8 ;  /* 0x000000ffff065224 */ /* 0x001fe200078e0008 */
[----:B------:R-:W-:Y:S01]  /*1a130*/  @P5 MOV R7, R9 ;  /* 0x0000000900075202 */ /* 0x000fe20000000f00 */
[----:B------:R-:W-:-:S04]  /*1a140*/  FMUL R146, R146, R2 ;  /* 0x0000000292927220 */ /* 0x000fc80000400000 */
[----:B------:R0:W-:Y:S04]  /*1a150*/  @P5 STG.E.U16 desc[UR36][R6.64+0x1d2], R143 ;  /* 0x0001d28f06005986 */ /* 0x0001e8000c101524 */
[----:B------:R-:W-:Y:S01]  /*1a160*/  @P4 STG.E.U16 desc[UR36][R4.64+0x1e0], R144 ;  /* 0x0001e09004004986 */ /* 0x000fe2000c101524 */
[----:B------:R-:W-:-:S03]  /*1a170*/  ISETP.GT.AND P4, PT, R0, 0xf1, P0 ;  /* 0x000000f10000780c */ /* 0x000fc60000784270 */
[----:B------:R-:W-:Y:S01]  /*1a180*/  @P3 STG.E.U16 desc[UR36][R4.64+0x1e2], R145 ;  /* 0x0001e29104003986 */ /* 0x000fe2000c101524 */
[C---:B------:R-:W-:Y:S02]  /*1a190*/  ISETP.GT.AND P3, PT, R0.reuse, 0xf8, P1 ;  /* 0x000000f80000780c */ /* 0x040fe40000f64270 */
[C---:B------:R-:W-:Y:S01]  /*1a1a0*/  ISETP.GT.AND P1, PT, R0.reuse, 0xf9, P1 ;  /* 0x000000f90000780c */ /* 0x040fe20000f24270 */
[----:B0-----:R-:W-:Y:S01]  /*1a1b0*/  @P2 IMAD.MOV.U32 R6, RZ, RZ, R8 ;  /* 0x000000ffff062224 */ /* 0x001fe200078e0008 */
[----:B------:R-:W-:Y:S01]  /*1a1c0*/  F2FP.F16.F32.PACK_AB R146, RZ, R146 ;  /* 0x00000092ff92723e */ /* 0x000fe200000000ff */
[----:B------:R-:W-:Y:S01]  /*1a1d0*/  @P2 IMAD.MOV.U32 R7, RZ, RZ, R9 ;  /* 0x000000ffff072224 */ /* 0x000fe200078e0009 */
[----:B------:R-:W-:Y:S01]  /*1a1e0*/  ISETP.GT.AND P5, PT, R0, 0xf8, P0 ;  /* 0x000000f80000780c */ /* 0x000fe200007a4270 */
[-C--:B------:R-:W-:Y:S01]  /*1a1f0*/  FMUL R147, R147, R2.reuse ;  /* 0x0000000293937220 */ /* 0x080fe20000400000 */
[-C--:B------:R-:W-:Y:S01]  /*1a200*/  FMUL R148, R148, R2.reuse ;  /* 0x0000000294947220 */ /* 0x080fe20000400000 */
[----:B------:R-:W-:Y:S01]  /*1a210*/  FMUL R149, R149, R2 ;  /* 0x0000000295957220 */ /* 0x000fe20000400000 */
[----:B------:R0:W-:Y:S01]  /*1a220*/  @P2 STG.E.U16 desc[UR36][R6.64+0x1e0], R146 ;  /* 0x0001e09206002986 */ /* 0x0001e2000c101524 */
[----:B------:R-:W-:-:S02]  /*1a230*/  ISETP.GT.AND P0, PT, R0, 0xf9, P0 ;  /* 0x000000f90000780c */ /* 0x000fc40000704270 */
[----:B------:R-:W-:Y:S01]  /*1a240*/  F2FP.F16.F32.PACK_AB R147, RZ, R147 ;  /* 0x00000093ff93723e */ /* 0x000fe200000000ff */
[----:B------:R-:W-:Y:S01]  /*1a250*/  FMUL R150, R150, R2 ;  /* 0x0000000296967220 */ /* 0x000fe20000400000 */
[----:B------:R-:W-:Y:S02]  /*1a260*/  F2FP.F16.F32.PACK_AB R148, RZ, R148 ;  /* 0x00000094ff94723e */ /* 0x000fe400000000ff */
[----:B------:R-:W-:Y:S01]  /*1a270*/  F2FP.F16.F32.PACK_AB R149, RZ, R149 ;  /* 0x00000095ff95723e */ /* 0x000fe200000000ff */
[----:B------:R-:W-:Y:S01]  /*1a280*/  FMUL R151, R151, R2 ;  /* 0x0000000297977220 */ /* 0x000fe20000400000 */
[----:B0-----:R-:W-:Y:S01]  /*1a290*/  @P4 MOV R6, R8 ;  /* 0x0000000800064202 */ /* 0x001fe20000000f00 */
[----:B------:R-:W-:Y:S01]  /*1a2a0*/  @P4 IMAD.MOV.U32 R7, RZ, RZ, R9 ;  /* 0x000000ffff074224 */ /* 0x000fe200078e0009 */
[----:B------:R-:W-:-:S04]  /*1a2b0*/  F2FP.F16.F32.PACK_AB R150, RZ, R150 ;  /* 0x00000096ff96723e */ /* 0x000fc800000000ff */
[----:B------:R-:W-:Y:S01]  /*1a2c0*/  @P4 STG.E.U16 desc[UR36][R6.64+0x1e2], R147 ;  /* 0x0001e29306004986 */ /* 0x000fe2000c101524 */
[----:B------:R-:W-:-:S03]  /*1a2d0*/  F2FP.F16.F32.PACK_AB R151, RZ, R151 ;  /* 0x00000097ff97723e */ /* 0x000fc600000000ff */
[----:B------:R-:W-:Y:S04]  /*1a2e0*/  @P3 STG.E.U16 desc[UR36][R4.64+0x1f0], R148 ;  /* 0x0001f09404003986 */ /* 0x000fe8000c101524 */
[----:B------:R0:W-:Y:S02]  /*1a2f0*/  @P1 STG.E.U16 desc[UR36][R4.64+0x1f2], R149 ;  /* 0x0001f29504001986 */ /* 0x0001e4000c101524 */
[----:B0-----:R-:W-:Y:S01]  /*1a300*/  @P5 IMAD.MOV.U32 R4, RZ, RZ, R8 ;  /* 0x000000ffff045224 */ /* 0x001fe200078e0008 */
[----:B------:R-:W-:-:S05]  /*1a310*/  @P5 MOV R5, R9 ;  /* 0x0000000900055202 */ /* 0x000fca0000000f00 */
[----:B------:R0:W-:Y:S04]  /*1a320*/  @P5 STG.E.U16 desc[UR36][R4.64+0x1f0], R150 ;  /* 0x0001f09604005986 */ /* 0x0001e8000c101524 */
[----:B------:R0:W-:Y:S02]  /*1a330*/  @P0 STG.E.U16 desc[UR36][R8.64+0x1f2], R151 ;  /* 0x0001f29708000986 */ /* 0x0001e4000c101524 */
.L_x_542:
[----:B------:R-:W-:Y:S05]  /*1a340*/  BSYNC B0 ;  /* 0x0000000000007941 */ /* 0x000fea0003800000 */
.L_x_34:
[----:B0-----:R-:W2:Y:S04]  /*1a350*/  LDL.LU R5, [R1+0x200] ;  /* 0x0002000001057983 */ /* 0x001ea80000300800 */
[----:B------:R-:W2:Y:S01]  /*1a360*/  LDL.LU R4, [R1+0x204] ;  /* 0x0002040001047983 */ /* 0x000ea20000300800 */
[----:B------:R-:W-:Y:S01]  /*1a370*/  ULDC UR4, c[0x0][0xc] ;  /* 0x0000030000047ab9 */ /* 0x000fe20000000800 */
[----:B------:R-:W-:Y:S01]  /*1a380*/  ULDC UR5, c[0x0][0x10] ;  /* 0x0000040000057ab9 */ /* 0x000fe20000000800 */
[----:B-----5:R-:W2:Y:S01]  /*1a390*/  LDC R3, c[0x0][0x14] ;  /* 0x00000500ff037b82 */ /* 0x020ea20000000800 */
[----:B------:R-:W-:Y:S01]  /*1a3a0*/  UIMAD.WIDE.U32 UR4, UR4, UR5, URZ ;  /* 0x00000005040472a5 */ /* 0x000fe2000f8e003f */
[----:B----4-:R-:W-:Y:S01]  /*1a3b0*/  PRMT R0, RZ, 0x7610, R0 ;  /* 0x00007610ff007816 */ /* 0x010fe20000000000 */
[----:B------:R-:W-:Y:S01]  /*1a3c0*/  UMOV UR42, 0xffffffff ;  /* 0xffffffff002a7882 */ /* 0x000fe20000000000 */
[----:B------:R-:W-:-:S03]  /*1a3d0*/  UMOV UR43, 0xffffffff ;  /* 0xffffffff002b7882 */ /* 0x000fc60000000000 */
[----:B--2---:R-:W-:-:S04]  /*1a3e0*/  IMAD.WIDE.U32 R4, R3, UR4, R4 ;  /* 0x0000000403047c25 */ /* 0x004fc8000f8e0004 */
[----:B------:R-:W-:Y:S01]  /*1a3f0*/  IMAD R3, R3, UR5, RZ ;  /* 0x0000000503037c24 */ /* 0x000fe2000f8e02ff */
[----:B------:R-:W-:Y:S01]  /*1a400*/  ULDC.64 UR4, c[0x0][0x650] ;  /* 0x0001940000047ab9 */ /* 0x000fe20000000a00 */
[----:B------:R-:W-:Y:S01]  /*1a410*/  IMAD.MOV.U32 R7, RZ, RZ, R4 ;  /* 0x000000ffff077224 */ /* 0x000fe200078e0004 */
[----:B------:R-:W-:Y:S01]  /*1a420*/  ISETP.GE.U32.AND P0, PT, R4, UR4, PT ;  /* 0x0000000404007c0c */ /* 0x000fe2000bf06070 */
[----:B------:R-:W-:-:S05]  /*1a430*/  IMAD.IADD R6, R5, 0x1, R3 ;  /* 0x0000000105067824 */ /* 0x000fca00078e0203 */
[----:B------:R0:W-:Y:S01]  /*1a440*/  STL [R1+0x200], R6 ;  /* 0x0002000601007387 */ /* 0x0001e20000100800 */
[----:B------:R-:W-:-:S03]  /*1a450*/  ISETP.GE.U32.AND.EX P0, PT, R6, UR5, PT, P0 ;  /* 0x0000000506007c0c */ /* 0x000fc6000bf06100 */
[----:B------:R0:W-:Y:S10]  /*1a460*/  STL [R1+0x204], R7 ;  /* 0x0002040701007387 */ /* 0x0001f40000100800 */
[----:B0-----:R-:W-:Y:S05]  /*1a470*/  @P0 BRA `(.L_x_543) ;  /* 0x0000000400880947 */ /* 0x001fea0003800000 */
[----:B------:R-:W0:Y:S01]  /*1a480*/  S2UR UR6, SR_CTAID.X ;  /* 0x00000000000679c3 */ /* 0x000e220000002500 */
[----:B------:R-:W-:Y:S01]  /*1a490*/  ULDC.64 UR12, c[0x0][0x628] ;  /* 0x00018a00000c7ab9 */ /* 0x000fe20000000a00 */
[----:B------:R-:W-:Y:S01]  /*1a4a0*/  ULDC UR4, c[0x0][0x150] ;  /* 0x0000540000047ab9 */ /* 0x000fe20000000800 */
[----:B------:R-:W-:Y:S01]  /*1a4b0*/  ISETP.NE.U32.AND P0, PT, RZ, UR12, PT ;  /* 0x0000000cff007c0c */ /* 0x000fe2000bf05070 */
[----:B------:R-:W-:Y:S01]  /*1a4c0*/  ULDC UR15, c[0x0][0x630] ;  /* 0x00018c00000f7ab9 */ /* 0x000fe20000000800 */
[C---:B------:R-:W-:Y:S01]  /*1a4d0*/  R2UR UR16, R7.reuse ;  /* 0x00000000071072ca */ /* 0x040fe200000e0000 */
[----:B------:R-:W-:Y:S01]  /*1a4e0*/  ULDC UR19, c[0x0][0x154] ;  /* 0x0000550000137ab9 */ /* 0x000fe20000000800 */
[----:B------:R-:W-:Y:S01]  /*1a4f0*/  ISETP.NE.AND.EX P0, PT, RZ, UR13, PT, P0 ;  /* 0x0000000dff007c0c */ /* 0x000fe2000bf05300 */
[----:B------:R-:W2:Y:S01]  /*1a500*/  S2UR UR18, SR_CTAID.Y ;  /* 0x00000000001279c3 */ /* 0x000ea20000002600 */
[----:B------:R-:W-:Y:S02]  /*1a510*/  R2UR UR17, R6 ;  /* 0x00000000061172ca */ /* 0x000fe400000e0000 */
[----:B------:R-:W-:-:S02]  /*1a520*/  R2UR UR10, R7 ;  /* 0x00000000070a72ca */ /* 0x000fc400000e0000 */
[----:B------:R-:W-:Y:S02]  /*1a530*/  R2UR UR11, R6 ;  /* 0x00000000060b72ca */ /* 0x000fe400000e0000 */
[----:B0-----:R-:W-:-:S05]  /*1a540*/  I2FP.F32.U32 R0, UR6 ;  /* 0x0000000600007c45 */ /* 0x001fca0008201000 */
[----:B------:R-:W-:-:S04]  /*1a550*/  FMUL R0, R0, UR4 ;  /* 0x0000000400007c20 */ /* 0x000fc80008400000 */
[----:B------:R0:W4:Y:S01]  /*1a560*/  F2I.U32.TRUNC.NTZ R3, R0 ;  /* 0x0000000000037305 */ /* 0x000122000020f000 */
[----:B--2---:R-:W-:Y:S05]  /*1a570*/  @!P0 BRA `(.L_x_544) ;  /* 0x0000000000308947 */ /* 0x004fea0003800000 */
        /* <DEDUP_REMOVED lines=12> */
.L_x_544:
[----:B------:R-:W-:Y:S01]  /*1a640*/  USHF.R.U64 UR43, UR10, UR15, UR11 ;  /* 0x0000000f0a2b7299 */ /* 0x000fe2000800120b */
[----:B0-----:R-:W-:Y:S01]  /*1a650*/  I2FP.F32.U32 R0, UR18 ;  /* 0x0000001200007c45 */ /* 0x001fe20008201000 */
[----:B------:R-:W-:Y:S02]  /*1a660*/  USHF.R.U32.HI UR4, URZ, UR15, UR11 ;  /* 0x0000000f3f047299 */ /* 0x000fe4000801160b */
[----:B------:R-:W-:Y:S02]  /*1a670*/  UIADD3 UR10, UP0, URZ, -UR43, URZ ;  /* 0x8000002b3f0a7290 */ /* 0x000fe4000ff1e03f */
[----:B------:R-:W-:Y:S01]  /*1a680*/  FMUL R0, R0, UR19 ;  /* 0x0000001300007c20 */ /* 0x000fe20008400000 */
[----:B------:R-:W-:Y:S01]  /*1a690*/  ULDC.64 UR12, c[0x0][0x620] ;  /* 0x00018800000c7ab9 */ /* 0x000fe20000000a00 */
[----:B------:R-:W-:Y:S01]  /*1a6a0*/  UIADD3.X UR4, URZ, ~UR4, URZ, UP0, !UPT ;  /* 0x800000043f047290 */ /* 0x000fe200087fe43f */
[----:B------:R-:W-:Y:S01]  /*1a6b0*/  UMOV UR8, UR16 ;  /* 0x0000001000087c82 */ /* 0x000fe20008000000 */
[----:B------:R-:W-:-:S02]  /*1a6c0*/  UMOV UR9, UR17 ;  /* 0x0000001100097c82 */ /* 0x000fc40008000000 */
[----:B------:R-:W-:Y:S01]  /*1a6d0*/  UIMAD UR4, UR4, UR12, URZ ;  /* 0x0000000c040472a4 */ /* 0x000fe2000f8e023f */
[----:B------:R-:W0:Y:S01]  /*1a6e0*/  F2I.U32.TRUNC.NTZ R0, R0 ;  /* 0x0000000000007305 */ /* 0x000e22000020f000 */
[----:B------:R-:W-:Y:S01]  /*1a6f0*/  UIMAD.WIDE.U32 UR8, UR10, UR12, UR8 ;  /* 0x0000000c0a0872a5 */ /* 0x000fe2000f8e0008 */
[----:B----4-:R-:W-:Y:S01]  /*1a700*/  R2UR UR12, R3 ;  /* 0x00000000030c72ca */ /* 0x010fe200000e0000 */
[----:B------:R-:W-:Y:S01]  /*1a710*/  UIMAD UR10, UR10, UR13, UR4 ;  /* 0x0000000d0a0a72a4 */ /* 0x000fe2000f8e0204 */
[----:B------:R-:W-:Y:S01]  /*1a720*/  ULDC UR11, c[0x0][0x618] ;  /* 0x00018600000b7ab9 */ /* 0x000fe20000000800 */
[----:B------:R-:W-:Y:S02]  /*1a730*/  ULDC UR21, c[0x0][0x658] ;  /* 0x0001960000157ab9 */ /* 0x000fe40000000800 */
[----:B------:R-:W-:Y:S01]  /*1a740*/  UIADD3 UR9, UR9, UR10, URZ ;  /* 0x0000000a09097290 */ /* 0x000fe2000fffe03f */
[----:B------:R-:W-:Y:S01]  /*1a750*/  UMOV UR15, 0xffffffff ;  /* 0xffffffff000f7882 */ /* 0x000fe20000000000 */
[----:B------:R-:W-:Y:S01]  /*1a760*/  ULDC.64 UR4, c[0x0][0x640] ;  /* 0x0001900000047ab9 */ /* 0x000fe20000000a00 */
[----:B------:R-:W-:Y:S01]  /*1a770*/  USHF.L.U32 UR15, UR15, UR21, URZ ;  /* 0x000000150f0f7299 */ /* 0x000fe2000800063f */
[----:B------:R-:W-:Y:S01]  /*1a780*/  ISETP.NE.U32.AND P0, PT, RZ, UR4, PT ;  /* 0x00000004ff007c0c */ /* 0x000fe2000bf05070 */
[----:B------:R-:W-:-:S02]  /*1a790*/  USHF.R.U64 UR16, UR8, UR11, UR9 ;  /* 0x0000000b08107299 */ /* 0x000fc40008001209 */
[----:B------:R-:W-:Y:S01]  /*1a7a0*/  USHF.R.U32.HI UR8, URZ, UR11, UR9 ;  /* 0x0000000b3f087299 */ /* 0x000fe20008011609 */
[----:B0-----:R-:W-:Y:S01]  /*1a7b0*/  R2UR UR14, R0 ;  /* 0x00000000000e72ca */ /* 0x001fe200000e0000 */
[----:B------:R-:W-:Y:S01]  /*1a7c0*/  ULDC UR17, c[0x0][0x608] ;  /* 0x0001820000117ab9 */ /* 0x000fe20000000800 */
[----:B------:R-:W-:Y:S01]  /*1a7d0*/  ULOP3.LUT UR41, URZ, UR15, URZ, 0x33, !UPT ;  /* 0x0000000f3f297292 */ /* 0x000fe2000f8e333f */
[----:B------:R-:W-:Y:S01]  /*1a7e0*/  ISETP.NE.AND.EX P0, PT, RZ, UR5, PT, P0 ;  /* 0x00000005ff007c0c */ /* 0x000fe2000bf05300 */
[----:B------:R-:W-:Y:S02]  /*1a7f0*/  USHF.R.U64 UR15, UR16, UR17, UR8 ;  /* 0x00000011100f7299 */ /* 0x000fe40008001208 */
[----:B------:R-:W-:Y:S02]  /*1a800*/  USHF.R.U32.HI UR8, URZ, UR17, UR8 ;  /* 0x000000113f087299 */ /* 0x000fe40008011608 */
[----:B------:R-:W-:Y:S02]  /*1a810*/  UIADD3 UR12, -UR12, URZ, URZ ;  /* 0x0000003f0c0c7290 */ /* 0x000fe4000fffe13f */
[----:B------:R-:W-:Y:S01]  /*1a820*/  USHF.R.U64 UR17, UR15, UR21, UR8 ;  /* 0x000000150f117299 */ /* 0x000fe20008001208 */
[----:B------:R-:W-:Y:S01]  /*1a830*/  UMOV UR19, 0x1 ;  /* 0x0000000100137882 */ /* 0x000fe20000000000 */
[----:B------:R-:W-:Y:S01]  /*1a840*/  ULDC UR13, c[0x0][0x144] ;  /* 0x00005100000d7ab9 */ /* 0x000fe20000000800 */
[----:B------:R-:W-:Y:S01]  /*1a850*/  ULDC UR7, c[0x0][0x600] ;  /* 0x0001800000077ab9 */ /* 0x000fe20000000800 */
[----:B------:R-:W-:-:S02]  /*1a860*/  USHF.L.U32 UR24, UR19, UR21, URZ ;  /* 0x0000001513187299 */ /* 0x000fc4000800063f */
[----:B------:R-:W-:Y:S02]  /*1a870*/  USHF.R.U32.HI UR8, URZ, UR21, UR8 ;  /* 0x000000153f087299 */ /* 0x000fe40008011608 */
[----:B------:R-:W-:Y:S02]  /*1a880*/  UIMAD UR21, UR13, UR12, UR6 ;  /* 0x0000000c0d1572a4 */ /* 0x000fe4000f8e0206 */
[----:B------:R-:W-:Y:S02]  /*1a890*/  UIADD3 UR20, UR7, -0x1, URZ ;  /* 0xffffffff07147890 */ /* 0x000fe4000fffe03f */
[----:B------:R-:W-:Y:S01]  /*1a8a0*/  UIADD3 UR19, -UR14, URZ, URZ ;  /* 0x0000003f0e137290 */ /* 0x000fe2000fffe13f */
[----:B------:R-:W-:Y:S01]  /*1a8b0*/  ULDC UR25, c[0x0][0x148] ;  /* 0x0000520000197ab9 */ /* 0x000fe20000000800 */
[----:B------:R-:W-:Y:S01]  /*1a8c0*/  ULDC UR22, c[0x0][0x648] ;  /* 0x0001920000167ab9 */ /* 0x000fe20000000800 */
[----:B------:R-:W-:Y:S01]  /*1a8d0*/  ULDC UR23, c[0x0][0x638] ;  /* 0x00018e0000177ab9 */ /* 0x000fe20000000800 */
        /* <DEDUP_REMOVED lines=14> */
.L_x_545:
[----:B------:R-:W-:Y:S01]  /*1a9c0*/  UISETP.NE.AND UP0, UPT, UR45, URZ, UPT ;  /* 0x0000003f2d00728c */ /* 0x000fe2000bf05270 */
[----:B------:R-:W-:Y:S01]  /*1a9d0*/  MOV R0, 0x1 ;  /* 0x0000000100007802 */ /* 0x000fe20000000f00 */
[----:B------:R-:W-:Y:S02]  /*1a9e0*/  USHF.R.U64 UR4, UR6, UR22, UR8 ;  /* 0x0000001606047299 */ /* 0x000fe40008001208 */
[----:B------:R-:W-:Y:S02]  /*1a9f0*/  ULOP3.LUT UR41, UR15, UR41, URZ, 0xc0, !UPT ;  /* 0x000000290f297292 */ /* 0x000fe4000f8ec03f */
[----:B------:R-:W-:Y:S02]  /*1aa00*/  UIADD3 UR5, -UR4, URZ, URZ ;  /* 0x0000003f04057290 */ /* 0x000fe4000fffe13f */
[----:B------:R-:W-:Y:S02]  /*1aa10*/  UIMAD UR41, UR24, UR4, UR41 ;  /* 0x00000004182972a4 */ /* 0x000fe4000f8e0229 */
[----:B------:R-:W-:-:S02]  /*1aa20*/  ULOP3.LUT UR16, UR16, UR20, URZ, 0xc0, !UPT ;  /* 0x0000001410107292 */ /* 0x000fc4000f8ec03f */
[----:B------:R-:W-:Y:S02]  /*1aa30*/  @UP0 UIMAD UR21, UR25, UR19, UR18 ;  /* 0x00000013191502a4 */ /* 0x000fe4000f8e0212 */
[----:B------:R-:W-:-:S03]  /*1aa40*/  UIMAD UR4, UR5, UR23, UR17 ;  /* 0x00000017050472a4 */ /* 0x000fc6000f8e0211 */
[----:B------:R-:W-:Y:S01]  /*1aa50*/  ULDC UR5, c[0x0][0x610] ;  /* 0x0001840000057ab9 */ /* 0x000fe20000000800 */
[----:B------:R-:W-:Y:S02]  /*1aa60*/  UIMAD UR4, UR4, UR7, UR16 ;  /* 0x00000007040472a4 */ /* 0x000fe4000f8e0210 */
[----:B------:R-:W-:-:S04]  /*1aa70*/  UIMAD UR41, UR41, UR5, UR21 ;  /* 0x00000005292972a4 */ /* 0x000fc8000f8e0215 */
[----:B------:R-:W-:Y:S02]  /*1aa80*/  USEL UR42, UR4, UR41, !UP0 ;  /* 0x00000029042a7287 */ /* 0x000fe4000c000000 */
[----:B------:R-:W-:-:S12]  /*1aa90*/  USEL UR41, UR41, UR4, !UP0 ;  /* 0x0000000429297287 */ /* 0x000fd8000c000000 */
.L_x_543:
[----:B------:R-:W-:-:S13]  /*1aaa0*/  LOP3.LUT P0, RZ, R0, 0xff, RZ, 0xc0, !PT ;  /* 0x000000ff00ff7812 */ /* 0x000fda000780c0ff */
[----:B------:R-:W-:Y:S05]  /*1aab0*/  @P0 BRA `(.L_x_546) ;  /* 0xfffffe6800280947 */ /* 0x000fea000383ffff */
[----:B------:R-:W-:Y:S05]  /*1aac0*/  EXIT ;  /* 0x000000000000794d */ /* 0x000fea0003800000 */
.L_x_7:
[----:B------:R-:W2:Y:S01]  /*1aad0*/  LDL R5, [R1+0x204] ;  /* 0x0002040001057983 */ /* 0x000ea20000100800 */
[----:B------:R-:W-:-:S03]  /*1aae0*/  ULDC.64 UR4, c[0x0][0x650] ;  /* 0x0001940000047ab9 */ /* 0x000fc60000000a00 */
[----:B------:R-:W3:Y:S01]  /*1aaf0*/  LDL R4, [R1+0x200] ;  /* 0x0002000001047983 */ /* 0x000ee20000100800 */
[----:B------:R-:W-:Y:S01]  /*1ab00*/  PRMT R0, RZ, 0x7610, R0 ;  /* 0x00007610ff007816 */ /* 0x000fe20000000000 */
[----:B------:R-:W-:Y:S01]  /*1ab10*/  IMAD.MOV.U32 R3, RZ, RZ, -0x1 ;  /* 0xffffffffff037424 */ /* 0x000fe200078e00ff */
[----:B------:R-:W-:Y:S01]  /*1ab20*/  MOV R10, 0xffffffff ;  /* 0xffffffff000a7802 */ /* 0x000fe20000000f00 */
[----:B------:R-:W-:Y:S01]  /*1ab30*/  IMAD.MOV.U32 R2, RZ, RZ, -0x1 ;  /* 0xffffffffff027424 */ /* 0x000fe200078e00ff */
[----:B--2---:R-:W-:-:S04]  /*1ab40*/  ISETP.GE.U32.AND P0, PT, R5, UR4, PT ;  /* 0x0000000405007c0c */ /* 0x004fc8000bf06070 */
[----:B---3--:R-:W-:-:S13]  /*1ab50*/  ISETP.GE.U32.AND.EX P0, PT, R4, UR5, PT, P0 ;  /* 0x0000000504007c0c */ /* 0x008fda000bf06100 */
        /* <DEDUP_REMOVED lines=21> */
.L_x_548:
[----:B------:R-:W-:Y:S01]  /*1acb0*/  USHF.R.U64 UR4, UR14, UR19, UR15 ;  /* 0x000000130e047299 */ /* 0x000fe2000800120f */
[----:B------:R-:W-:Y:S01]  /*1acc0*/  R2UR UR7, R4 ;  /* 0x00000000040772ca */ /* 0x000fe200000e0000 */
[----:B------:R-:W-:Y:S02]  /*1acd0*/  USHF.R.U32.HI UR5, URZ, UR19, UR15 ;  /* 0x000000133f057299 */ /* 0x000fe4000801160f */
[----:B------:R-:W-:Y:S01]  /*1ace0*/  UIADD3 UR13, UP0, URZ, -UR4, URZ ;  /* 0x800000043f0d7290 */ /* 0x000fe2000ff1e03f */
[----:B------:R-:W-:Y:S01]  /*1acf0*/  ULDC.64 UR14, c[0x0][0x620] ;  /* 0x00018800000e7ab9 */ /* 0x000fe20000000a00 */
[----:B------:R-:W-:Y:S02]  /*1ad00*/  UMOV UR6, UR20 ;  /* 0x0000001400067c82 */ /* 0x000fe40008000000 */
[----:B------:R-:W-:Y:S02]  /*1ad10*/  UIADD3.X UR5, URZ, ~UR5, URZ, UP0, !UPT ;  /* 0x800000053f057290 */ /* 0x000fe400087fe43f */
[----:B------:R-:W-:-:S02]  /*1ad20*/  UISETP.NE.AND UP1, UPT, UR45, URZ, UPT ;  /* 0x0000003f2d00728c */ /* 0x000fc4000bf25270 */
[----:B------:R-:W-:Y:S02]  /*1ad30*/  UIMAD UR5, UR5, UR14, URZ ;  /* 0x0000000e050572a4 */ /* 0x000fe4000f8e023f */
[----:B------:R-:W-:Y:S02]  /*1ad40*/  UIMAD.WIDE.U32 UR6, UR13, UR14, UR6 ;  /* 0x0000000e0d0672a5 */ /* 0x000fe4000f8e0006 */
[----:B------:R-:W-:Y:S01]  /*1ad50*/  UIMAD UR5, UR13, UR15, UR5 ;  /* 0x0000000f0d0572a4 */ /* 0x000fe2000f8e0205 */
[----:B------:R-:W-:Y:S02]  /*1ad60*/  ULDC UR14, c[0x0][0x608] ;  /* 0x00018200000e7ab9 */ /* 0x000fe40000000800 */
[----:B------:R-:W-:Y:S01]  /*1ad70*/  ULDC UR13, c[0x0][0x618] ;  /* 0x00018600000d7ab9 */ /* 0x000fe20000000800 */
[----:B------:R-:W-:Y:S01]  /*1ad80*/  UIADD3 UR5, UR7, UR5, URZ ;  /* 0x0000000507057290 */ /* 0x000fe2000fffe03f */
[----:B------:R-:W-:Y:S01]  /*1ad90*/  ULDC UR22, c[0x0][0x658] ;  /* 0x0001960000167ab9 */ /* 0x000fe20000000800 */
[----:B------:R-:W-:-:S02]  /*1ada0*/  @UP1 UIMAD UR8, UR11, UR12, UR10 ;  /* 0x0000000c0b0812a4 */ /* 0x000fc4000f8e020a */
[----:B------:R-:W-:Y:S02]  /*1adb0*/  USHF.R.U64 UR17, UR6, UR13, UR5 ;  /* 0x0000000d06117299 */ /* 0x000fe40008001205 */
[----:B------:R-:W-:Y:S01]  /*1adc0*/  USHF.R.U32.HI UR5, URZ, UR13, UR5 ;  /* 0x0000000d3f057299 */ /* 0x000fe20008011605 */
[----:B------:R-:W-:Y:S01]  /*1add0*/  ULDC.64 UR6, c[0x0][0x640] ;  /* 0x0001900000067ab9 */ /* 0x000fe20000000a00 */
[----:B------:R-:W-:Y:S01]  /*1ade0*/  UMOV UR10, 0xffffffff ;  /* 0xffffffff000a7882 */ /* 0x000fe20000000000 */
[----:B------:R-:W-:Y:S01]  /*1adf0*/  ISETP.NE.U32.AND P0, PT, RZ, UR6, PT ;  /* 0x00000006ff007c0c */ /* 0x000fe2000bf05070 */
[----:B------:R-:W-:Y:S02]  /*1ae00*/  USHF.R.U64 UR18, UR17, UR14, UR5 ;  /* 0x0000000e11127299 */ /* 0x000fe40008001205 */
[----:B------:R-:W-:Y:S01]  /*1ae10*/  USHF.R.U32.HI UR5, URZ, UR14, UR5 ;  /* 0x0000000e3f057299 */ /* 0x000fe20008011605 */
[----:B------:R-:W-:Y:S01]  /*1ae20*/  ISETP.NE.AND.EX P0, PT, RZ, UR7, PT, P0 ;  /* 0x00000007ff007c0c */ /* 0x000fe2000bf05300 */
[----:B------:R-:W-:-:S02]  /*1ae30*/  USHF.L.U32 UR11, UR10, UR22, URZ ;  /* 0x000000160a0b7299 */ /* 0x000fc4000800063f */
[----:B------:R-:W-:Y:S01]  /*1ae40*/  USHF.R.U64 UR19, UR18, UR22, UR5 ;  /* 0x0000001612137299 */ /* 0x000fe20008001205 */
[----:B------:R-:W-:Y:S01]  /*1ae50*/  ULDC UR20, c[0x0][0x600] ;  /* 0x0001800000147ab9 */ /* 0x000fe20000000800 */
[----:B------:R-:W-:Y:S02]  /*1ae60*/  USHF.R.U32.HI UR10, URZ, UR22, UR5 ;  /* 0x000000163f0a7299 */ /* 0x000fe40008011605 */
[----:B------:R-:W-:Y:S02]  /*1ae70*/  UIADD3 UR21, UR20, -0x1, URZ ;  /* 0xffffffff14157890 */ /* 0x000fe4000fffe03f */
[----:B------:R-:W-:Y:S01]  /*1ae80*/  ULOP3.LUT UR26, URZ, UR11, URZ, 0x33, !UPT ;  /* 0x0000000b3f1a7292 */ /* 0x000fe2000f8e333f */
        /* <DEDUP_REMOVED lines=17> */
.L_x_549:
[----:B------:R-:W-:Y:S01]  /*1afa0*/  USHF.R.U64 UR6, UR5, UR23, UR10 ;  /* 0x0000001705067299 */ /* 0x000fe2000800120a */
[----:B------:R-:W-:Y:S01]  /*1afb0*/  IMAD.MOV.U32 R0, RZ, RZ, 0x1 ;  /* 0x00000001ff007424 */ /* 0x000fe200078e00ff */
[----:B------:R-:W-:Y:S01]  /*1afc0*/  USHF.L.U32 UR25, UR25, UR22, URZ ;  /* 0x0000001619197299 */ /* 0x000fe2000800063f */
[----:B------:R-:W-:Y:S01]  /*1afd0*/  IMAD.U32 R10, RZ, RZ, UR4 ;  /* 0x00000004ff0a7e24 */ /* 0x000fe2000f8e00ff */
[----:B------:R-:W-:Y:S02]  /*1afe0*/  ULOP3.LUT UR5, UR18, UR26, URZ, 0xc0, !UPT ;  /* 0x0000001a12057292 */ /* 0x000fe4000f8ec03f */
[----:B------:R-:W-:Y:S02]  /*1aff0*/  UIADD3 UR7, -UR6, URZ, URZ ;  /* 0x0000003f06077290 */ /* 0x000fe4000fffe13f */
[----:B------:R-:W-:Y:S02]  /*1b000*/  UIMAD UR6, UR25, UR6, UR5 ;  /* 0x00000006190672a4 */ /* 0x000fe4000f8e0205 */
[----:B------:R-:W-:-:S02]  /*1b010*/  ULOP3.LUT UR17, UR17, UR21, URZ, 0xc0, !UPT ;  /* 0x0000001511117292 */ /* 0x000fc4000f8ec03f */
[----:B------:R-:W-:Y:S02]  /*1b020*/  UIMAD UR5, UR7, UR24, UR19 ;  /* 0x00000018070572a4 */ /* 0x000fe4000f8e0213 */
[----:B------:R-:W-:Y:S01]  /*1b030*/  UISETP.NE.AND UP0, UPT, UR45, URZ, UPT ;  /* 0x0000003f2d00728c */ /* 0x000fe2000bf05270 */
[----:B------:R-:W-:Y:S01]  /*1b040*/  ULDC UR7, c[0x0][0x610] ;  /* 0x0001840000077ab9 */ /* 0x000fe20000000800 */
[----:B------:R-:W-:Y:S02]  /*1b050*/  UIMAD UR5, UR5, UR20, UR17 ;  /* 0x00000014050572a4 */ /* 0x000fe4000f8e0211 */
[----:B------:R-:W-:-:S04]  /*1b060*/  UIMAD UR8, UR6, UR7, UR8 ;  /* 0x00000007060872a4 */ /* 0x000fc8000f8e0208 */
[----:B------:R-:W-:Y:S02]  /*1b070*/  USEL UR6, UR5, UR8, !UP0 ;  /* 0x0000000805067287 */ /* 0x000fe4000c000000 */
[----:B------:R-:W-:-:S04]  /*1b080*/  USEL UR8, UR8, UR5, !UP0 ;  /* 0x0000000508087287 */ /* 0x000fc8000c000000 */
[----:B------:R-:W-:Y:S02]  /*1b090*/  MOV R2, UR6 ;  /* 0x0000000600027c02 */ /* 0x000fe40008000f00 */
[----:B------:R-:W-:-:S07]  /*1b0a0*/  IMAD.U32 R3, RZ, RZ, UR8 ;  /* 0x00000008ff037e24 */ /* 0x000fce000f8e00ff */
.L_x_547:
[----:B------:R-:W-:-:S08]  /*1b0b0*/  NOP ;  /* 0x0000000000007918 */ /* 0x000fd00000000000 */
[----:B0-----:R-:W0:-:S00]  /*1b0c0*/  USETMAXREG.DEALLOC.CTAPOOL 0x18 ;  /* 0x00000018000079c8 */ /* 0x001e0000080e0500 */
[----:B------:R-:W-:-:S13]  /*1b0d0*/  ISETP.NE.AND P0, PT, RZ, UR9, PT ;  /* 0x00000009ff007c0c */ /* 0x000fda000bf05270 */
[----:B------:R-:W-:Y:S05]  /*1b0e0*/  @P0 EXIT ;  /* 0x000000000000094d */ /* 0x000fea0003800000 */
[----:B0-----:R-:W-:Y:S01]  /*1b0f0*/  LOP3.LUT P0, RZ, R0, 0xff, RZ, 0xc0, !PT ;  /* 0x000000ff00ff7812 */ /* 0x001fe2000780c0ff */
[----:B------:R-:W-:Y:S01]  /*1b100*/  IMAD.MOV.U32 R7, RZ, RZ, 0x1 ;  /* 0x00000001ff077424 */ /* 0x000fe200078e00ff */
[----:B------:R-:W-:-:S11]  /*1b110*/  MOV R6, RZ ;  /* 0x000000ff00067202 */ /* 0x000fd60000000f00 */
[----:B------:R-:W-:Y:S05]  /*1b120*/  @!P0 BRA `(.L_x_550) ;  /* 0x0000000c00748947 */ /* 0x000fea0003800000 */
[----:B------:R-:W0:Y:S01]  /*1b130*/  S2UR UR14, SR_CgaCtaId ;  /* 0x00000000000e79c3 */ /* 0x000e220000008800 */
[----:B------:R-:W-:Y:S01]  /*1b140*/  ULDC UR4, c[0x0][0x28c] ;  /* 0x0000a30000047ab9 */ /* 0x000fe20000000800 */
[----:B------:R-:W-:Y:S01]  /*1b150*/  ULDC UR8, c[0x0][0x658] ;  /* 0x0001960000087ab9 */ /* 0x000fe20000000800 */
[----:B------:R-:W-:Y:S01]  /*1b160*/  UIADD3 UR9, UR4, 0x3f, URZ ;  /* 0x0000003f04097890 */ /* 0x000fe2000fffe03f */
[----:B------:R-:W-:Y:S01]  /*1b170*/  BSSY B0, `(.L_x_550) ;  /* 0x00000d8000007945 */ /* 0x000fe20003800000 */
[----:B------:R-:W-:Y:S01]  /*1b180*/  UMOV UR7, 0xffffffff ;  /* 0xffffffff00077882 */ /* 0x000fe20000000000 */
[----:B------:R-:W-:Y:S01]  /*1b190*/  ULDC UR6, c[0x0][0xc] ;  /* 0x0000030000067ab9 */ /* 0x000fe20000000800 */
[----:B------:R-:W-:Y:S01]  /*1b1a0*/  USHF.L.U32 UR11, UR7, UR8, URZ ;  /* 0x00000008070b7299 */ /* 0x000fe2000800063f */
[----:B------:R-:W-:Y:S01]  /*1b1b0*/  IMAD.MOV.U32 R9, RZ, RZ, 0x1 ;  /* 0x00000001ff097424 */ /* 0x000fe200078e00ff */
[----:B------:R-:W-:Y:S01]  /*1b1c0*/  USHF.R.S32.HI UR10, URZ, 0x1f, UR9 ;  /* 0x0000001f3f0a7899 */ /* 0x000fe20008011409 */
[----:B------:R-:W-:Y:S01]  /*1b1d0*/  IMAD.MOV.U32 R7, RZ, RZ, 0x1 ;  /* 0x00000001ff077424 */ /* 0x000fe200078e00ff */
[----:B------:R-:W-:Y:S01]  /*1b1e0*/  ULDC UR5, c[0x0][0x600] ;  /* 0x0001800000057ab9 */ /* 0x000fe20000000800 */
[----:B------:R-:W-:Y:S01]  /*1b1f0*/  ULDC UR7, c[0x0][0x10] ;  /* 0x0000040000077ab9 */ /* 0x000fe20000000800 */
[----:B------:R-:W-:Y:S01]  /*1b200*/  UMOV UR12, 0x1 ;  /* 0x00000001000c7882 */ /* 0x000fe20000000000 */
[----:B------:R-:W-:Y:S01]  /*1b210*/  UIADD3 UR4, UR5, -0x1, URZ ;  /* 0xffffffff05047890 */ /* 0x000fe2000fffe03f */
[----:B------:R-:W-:Y:S01]  /*1b220*/  MOV R6, RZ ;  /* 0x000000ff00067202 */ /* 0x000fe20000000f00 */
[----:B------:R-:W-:-:S02]  /*1b230*/  UIMAD.WIDE.U32 UR6, UR6, UR7, URZ ;  /* 0x00000007060672a5 */ /* 0x000fc4000f8e003f */
[----:B------:R-:W-:Y:S02]  /*1b240*/  USHF.L.U32 UR5, UR12, UR8, URZ ;  /* 0x000000080c057299 */ /* 0x000fe4000800063f */
[----:B------:R-:W-:Y:S01]  /*1b250*/  ULEA.HI UR10, UR10, UR9, URZ, 0x6 ;  /* 0x000000090a0a7291 */ /* 0x000fe2000f8f303f */
[----:B------:R-:W-:Y:S01]  /*1b260*/  ULDC UR8, c[0x0][0x14] ;  /* 0x0000050000087ab9 */ /* 0x000fe20000000800 */
[----:B------:R-:W-:Y:S01]  /*1b270*/  ULOP3.LUT UR26, UR40, 0x2, URZ, 0xfc, !UPT ;  /* 0x00000002281a7892 */ /* 0x000fe2000f8efc3f */
[----:B0-----:R-:W-:Y:S01]  /*1b280*/  IMAD.U32 R0, RZ, RZ, UR14 ;  /* 0x0000000eff007e24 */ /* 0x001fe2000f8e00ff */
[----:B------:R-:W-:Y:S02]  /*1b290*/  UIMAD UR13, UR7, UR8, URZ ;  /* 0x00000008070d72a4 */ /* 0x000fe4000f8e023f */
[----:B------:R-:W-:Y:S02]  /*1b2a0*/  UIMAD.WIDE.U32 UR22, UR6, UR8, URZ ;  /* 0x00000008061672a5 */ /* 0x000fe4000f8e003f */
[----:B------:R-:W-:-:S02]  /*1b2b0*/  USHF.R.S32.HI UR7, URZ, 0x6, UR10 ;  /* 0x000000063f077899 */ /* 0x000fc4000801140a */
[----:B------:R-:W-:Y:S02]  /*1b2c0*/  ULOP3.LUT UR6, URZ, UR11, URZ, 0x33, !UPT ;  /* 0x0000000b3f067292 */ /* 0x000fe4000f8e333f */
[----:B------:R-:W-:Y:S02]  /*1b2d0*/  UIADD3 UR13, UR23, UR13, URZ ;  /* 0x0000000d170d7290 */ /* 0x000fe4000fffe03f */
[----:B------:R-:W-:Y:S01]  /*1b2e0*/  UIADD3 UR27, UR7, 0x1, URZ ;  /* 0x00000001071b7890 */ /* 0x000fe2000fffe03f */
[----:B------:R-:W-:-:S11]  /*1b2f0*/  ULDC.64 UR24, c[0x0][0x198] ;  /* 0x0000660000187ab9 */ /* 0x000fd60000000a00 */
.L_x_561:
[----:B------:R-:W-:-:S03]  /*1b300*/  UMOV UR8, 0xffffffff ;  /* 0xffffffff00087882 */ /* 0x000fc60000000000 */
[----:B------:R-:W-:Y:S05]  /*1b310*/  BRA.DIV UR8, `(.L_x_551) ;  /* 0x0000001208087947 */ /* 0x000fea000b800000 */
[----:B------:R-:W-:-:S13]  /*1b320*/  ELECT P6, URZ, PT ;  /* 0x00000000003f782f */ /* 0x000fda00038c0000 */
.L_x_573:
[----:B------:R-:W0:Y:S01]  /*1b330*/  LDC R4, c[0x0][0x28c] ;  /* 0x0000a300ff047b82 */ /* 0x000e220000000800 */
[----:B------:R-:W-:Y:S01]  /*1b340*/  BSSY B1, `(.L_x_552) ;  /* 0x000003d000017945 */ /* 0x000fe20003800000 */
[----:B0-----:R-:W-:-:S13]  /*1b350*/  ISETP.LT.OR P6, PT, R4, 0x1, !P6 ;  /* 0x000000010400780c */ /* 0x001fda00077c1670 */
[----:B------:R-:W-:Y:S05]  /*1b360*/  @P6 BRA `(.L_x_553) ;  /* 0x0000000000e86947 */ /* 0x000fea0003800000 */
[----:B------:R-:W-:Y:S01]  /*1b370*/  IMAD R3, R3, 0x2, R0 ;  /* 0x0000000203037824 */ /* 0x000fe200078e0200 */
[----:B------:R-:W-:Y:S01]  /*1b380*/  SHF.L.U32 R2, R2, 0x8, RZ ;  /* 0x0000000802027819 */ /* 0x000fe200000006ff */
[----:B------:R-:W-:Y:S01]  /*1b390*/  IMAD.MOV.U32 R12, RZ, RZ, RZ ;  /* 0x000000ffff0c7224 */ /* 0x000fe200078e00ff */
[----:B------:R-:W-:Y:S01]  /*1b3a0*/  MOV R14, UR27 ;  /* 0x0000001b000e7c02 */ /* 0x000fe20008000f00 */
[----:B------:R-:W-:Y:S02]  /*1b3b0*/  IMAD.SHL.U32 R3, R3, 0x80, RZ ;  /* 0x0000008003037824 */ /* 0x000fe400078e00ff */
[----:B------:R-:W-:Y:S02]  /*1b3c0*/  IMAD.MOV.U32 R4, RZ, RZ, R7 ;  /* 0x000000ffff047224 */ /* 0x000fe400078e0007 */
[----:B------:R-:W-:-:S07]  /*1b3d0*/  IMAD.MOV.U32 R5, RZ, RZ, R6 ;  /* 0x000000ffff057224 */ /* 0x000fce00078e0006 */
.L_x_556:
[----:B------:R-:W0:Y:S01]  /*1b3e0*/  S2UR UR8, SR_CgaCtaId ;  /* 0x00000000000879c3 */ /* 0x000e220000008800 */
[----:B------:R-:W1:Y:S01]  /*1b3f0*/  S2R R13, SR_TID.X ;  /* 0x00000000000d7919 */ /* 0x000e620000002100 */
[----:B------:R-:W-:Y:S02]  /*1b400*/  MOV R11, 0x400 ;  /* 0x00000400000b7802 */ /* 0x000fe40000000f00 */
[----:B0-----:R-:W-:-:S04]  /*1b410*/  MOV R0, UR8 ;  /* 0x0000000800007c02 */ /* 0x001fc80008000f00 */
[----:B------:R-:W-:Y:S02]  /*1b420*/  LEA R16, R0, R11, 0x18 ;  /* 0x0000000b00107211 */ /* 0x000fe400078ec0ff */
[----:B------:R-:W-:-:S03]  /*1b430*/  SHF.L.U32 R11, R4, 0x1f, RZ ;  /* 0x0000001f040b7819 */ /* 0x000fc600000006ff */
[----:B------:R-:W-:Y:S01]  /*1b440*/  IMAD R8, R5, 0x8, R16 ;  /* 0x0000000805087824 */ /* 0x000fe200078e0210 */
[----:B-1----:R-:W-:-:S03]  /*1b450*/  LOP3.LUT P1, RZ, R13, 0x7f, RZ, 0xc0, !PT ;  /* 0x0000007f0dff7812 */ /* 0x002fc6000782c0ff */
[----:B------:R-:W0:Y:S10]  /*1b460*/  SYNCS.PHASECHK.TRANS64.TRYWAIT P0, [R8+URZ+0x28], R11 ;  /* 0x0000280b080075a7 */ /* 0x000e34000800017f */
[----:B------:R-:W1:Y:S01]  /*1b470*/  @!P1 LDC R13, c[0x0][0x500] ;  /* 0x00014000ff0d9b82 */ /* 0x000e620000000800 */
[----:B0-----:R-:W-:Y:S05]  /*1b480*/  @!P0 BRA `(.L_x_554) ;  /* 0x0000000c00cc8947 */ /* 0x001fea0003800000 */
.L_x_574:
[----:B------:R-:W-:Y:S01]  /*1b490*/  UPRMT UR8, UR26, 0x9910, URZ ;  /* 0x000099101a087896 */ /* 0x000fe2000800003f */
[----:B-1----:R1:W-:Y:S03]  /*1b4a0*/  @!P1 SYNCS.ARRIVE.TRANS64 RZ, [R8+URZ], R13 ;  /* 0x0000000d08ff99a7 */ /* 0x0023e6000800003f */
[----:B------:R-:W-:-:S06]  /*1b4b0*/  UISETP.NE.AND UP0, UPT, UR8, 0x2, UPT ;  /* 0x000000020800788c */ /* 0x000fcc000bf05270 */
[----:B------:R-:W-:-:S13]  /*1b4c0*/  PLOP3.LUT P0, PT, PT, PT, UP0, 0x80, 0x0 ;  /* 0x000000000000781c */ /* 0x000fda0003f0f008 */
[----:B-1----:R-:W-:Y:S05]  /*1b4d0*/  @P0 BRA `(.L_x_555) ;  /* 0x0000000000040947 */ /* 0x002fea0003800000 */
[----:B------:R-:W-:Y:S01]  /*1b4e0*/  BPT.TRAP 0x1 ;  /* 0x000000040000795c */ /* 0x000fe20000300000 */
.L_x_555:
[----:B0-----:R-:W-:Y:S01]  /*1b4f0*/  IMAD R11, R5, 0x2, R0 ;  /* 0x00000002050b7824 */ /* 0x001fe200078e0200 */
[----:B------:R-:W-:Y:S01]  /*1b500*/  R2UR UR19, R3 ;  /* 0x00000000031372ca */ /* 0x000fe200000e0000 */
[----:B------:R-:W-:Y:S01]  /*1b510*/  VIADD R14, R14, 0xffffffff ;  /* 0xffffffff0e0e7836 */ /* 0x000fe20000000000 */
[----:B------:R-:W-:Y:S01]  /*1b520*/  R2UR UR9, R8 ;  /* 0x00000000080972ca */ /* 0x000fe200000e0000 */
[----:B------:R-:W-:Y:S01]  /*1b530*/  UIADD3 UR14, UP0, UR24, 0xf0, URZ ;  /* 0x000000f0180e7890 */ /* 0x000fe2000ff1e03f */
[----:B------:R-:W-:Y:S01]  /*1b540*/  SHF.L.U32 R11, R11, 0xd, RZ ;  /* 0x0000000d0b0b7819 */ /* 0x000fe200000006ff */
[----:B------:R-:W-:Y:S01]  /*1b550*/  UIADD3 UR28, UP1, UR24, 0x1f0, URZ ;  /* 0x000001f0181c7890 */ /* 0x000fe2000ff3e03f */
[----:B------:R-:W-:Y:S01]  /*1b560*/  R2UR UR10, R12 ;  /* 0x000000000c0a72ca */ /* 0x000fe200000e0000 */
[----:B------:R-:W-:Y:S01]  /*1b570*/  UIADD3.X UR15, URZ, UR25, URZ, UP0, !UPT ;  /* 0x000000193f0f7290 */ /* 0x000fe200087fe43f */
[----:B------:R-:W-:Y:S01]  /*1b580*/  R2UR UR12, R10 ;  /* 0x000000000a0c72ca */ /* 0x000fe200000e0000 */
[--C-:B------:R-:W-:Y:S01]  /*1b590*/  IMAD R11, R11, 0x2, R16.reuse ;  /* 0x000000020b0b7824 */ /* 0x100fe200078e0210 */
[----:B------:R-:W-:Y:S01]  /*1b5a0*/  R2UR UR20, R2 ;  /* 0x00000000021472ca */ /* 0x000fe200000e0000 */
[----:B------:R-:W-:Y:S01]  /*1b5b0*/  IMAD R16, R5, 0x8000, R16 ;  /* 0x0000800005107824 */ /* 0x000fe200078e0210 */
[----:B------:R-:W-:Y:S01]  /*1b5c0*/  ISETP.GT.AND P1, PT, R14, 0x1, PT ;  /* 0x000000010e00780c */ /* 0x000fe20003f24270 */
[----:B------:R-:W-:Y:S01]  /*1b5d0*/  UIADD3.X UR29, URZ, UR25, URZ, UP1, !UPT ;  /* 0x000000193f1d7290 */ /* 0x000fe20008ffe43f */
[----:B------:R-:W-:Y:S01]  /*1b5e0*/  R2UR UR8, R11 ;  /* 0x000000000b0872ca */ /* 0x000fe200000e0000 */
[----:B------:R-:W-:Y:S01]  /*1b5f0*/  UMOV UR21, 0x30000 ;  /* 0x0003000000157882 */ /* 0x000fe20000000000 */
[----:B------:R-:W-:Y:S01]  /*1b600*/  R2UR UR11, R16 ;  /* 0x00000000100b72ca */ /* 0x000fe200000e0000 */
[----:B------:R-:W-:Y:S01]  /*1b610*/  UMOV UR16, 0x0 ;  /* 0x0000000000107882 */ /* 0x000fe20000000000 */
[----:B------:R-:W-:Y:S01]  /*1b620*/  IADD3 R5, R5, 0x1, RZ ;  /* 0x0000000105057810 */ /* 0x000fe20007ffe0ff */
[----:B------:R-:W-:Y:S01]  /*1b630*/  UMOV UR17, 0x10000000 ;  /* 0x1000000000117882 */ /* 0x000fe20000000000 */
[----:B------:R-:W-:-:S02]  /*1b640*/  VIADD R12, R12, 0x40 ;  /* 0x000000400c0c7836 */ /* 0x000fc40000000000 */
[----:B------:R-:W-:-:S04]  /*1b650*/  ISETP.NE.AND P0, PT, R5, 0x5, PT ;  /* 0x000000050500780c */ /* 0x000fc80003f05270 */
[----:B------:R-:W-:Y:S01]  /*1b660*/  SEL R11, RZ, 0x1, P0 ;  /* 0x00000001ff0b7807 */ /* 0x000fe20000000000 */
[----:B------:R-:W-:Y:S01]  /*1b670*/  UIADD3 UR8, UR8, 0x100, URZ ;  /* 0x0000010008087890 */ /* 0x000fe2000fffe03f */
[----:B------:R-:W-:Y:S01]  /*1b680*/  SEL R5, R5, RZ, P0 ;  /* 0x000000ff05057207 */ /* 0x000fe20000000000 */
[----:B------:R-:W-:Y:S01]  /*1b690*/  UIADD3 UR18, UR11, 0x28100, URZ ;  /* 0x000281000b127890 */ /* 0x000fe2000fffe03f */
[----:B------:R-:W-:Y:S02]  /*1b6a0*/  LOP3.LUT R4, R4, R11, RZ, 0x3c, !PT ;  /* 0x0000000b04047212 */ /* 0x000fe400078e3cff */
[----:B------:R-:W-:-:S04]  /*1b6b0*/  UMOV UR11, UR19 ;  /* 0x00000013000b7c82 */ /* 0x000fc80008000000 */
[----:B------:R0:W-:Y:S02]  /*1b6c0*/  UTMALDG.3D.MULTICAST [UR8], [UR14], UR21, desc[UR16] ;  /* 0x000010080e0073b4 */ /* 0x0001e40008011815 */
[----:B0-----:R-:W-:Y:S01]  /*1b6d0*/  UMOV UR8, UR18 ;  /* 0x0000001200087c82 */ /* 0x001fe20008000000 */
[----:B------:R-:W-:Y:S02]  /*1b6e0*/  UMOV UR11, UR20 ;  /* 0x00000014000b7c82 */ /* 0x000fe40008000000 */
[----:B------:R0:W-:Y:S02]  /*1b6f0*/  UTMALDG.3D [UR8], [UR28], desc[UR16] ;  /* 0x000010081c0075b4 */ /* 0x0001e40008011000 */
[----:B0-----:R-:W-:Y:S05]  /*1b700*/  @P1 BRA `(.L_x_556) ;  /* 0xfffffffc00341947 */ /* 0x001fea000383ffff */
.L_x_553:
[----:B------:R-:W-:Y:S05]  /*1b710*/  BSYNC B1 ;  /* 0x0000000000017941 */ /* 0x000fea0003800000 */
.L_x_552:
[----:B------:R-:W2:Y:S01]  /*1b720*/  LDL.LU R15, [R1+0x200] ;  /* 0x00020000010f7983 */ /* 0x000ea20000300800 */
[----:B------:R-:W-:Y:S02]  /*1b730*/  LOP3.LUT P0, RZ, R9, 0xff, RZ, 0xc0, !PT ;  /* 0x000000ff09ff7812 */ /* 0x000fe4000780c0ff */
[----:B------:R-:W-:Y:S01]  /*1b740*/  IADD3 R5, R6, UR7, RZ ;  /* 0x0000000706057c10 */ /* 0x000fe2000fffe0ff */
[----:B------:R-:W3:Y:S01]  /*1b750*/  LDL.LU R13, [R1+0x204] ;  /* 0x00020400010d7983 */ /* 0x000ee20000300800 */
[----:B------:R-:W-:Y:S01]  /*1b760*/  IMAD.U32 R2, RZ, RZ, UR7 ;  /* 0x00000007ff027e24 */ /* 0x000fe2000f8e00ff */
[----:B------:R-:W-:Y:S01]  /*1b770*/  ULDC.64 UR8, c[0x0][0x650] ;  /* 0x0001940000087ab9 */ /* 0x000fe20000000a00 */
[----:B------:R-:W-:Y:S01]  /*1b780*/  UISETP.GE.U32.AND UP0, UPT, UR7, 0x5, UPT ;  /* 0x000000050700788c */ /* 0x000fe2000bf06070 */
[----:B------:R-:W-:Y:S01]  /*1b790*/  BSSY B1, `(.L_x_557) ;  /* 0x0000073000017945 */ /* 0x000fe20003800000 */
[----:B------:R-:W-:Y:S01]  /*1b7a0*/  IMAD.MOV.U32 R10, RZ, RZ, -0x1 ;  /* 0xffffffffff0a7424 */ /* 0x000fe200078e00ff */
[----:B------:R-:W-:-:S03]  /*1b7b0*/  PRMT R9, RZ, 0x7610, R9 ;  /* 0x00007610ff097816 */ /* 0x000fc60000000009 */
[----:B------:R-:W-:Y:S01]  /*1b7c0*/  PLOP3.LUT P1, PT, PT, PT, UP0, 0x80, 0x0 ;  /* 0x000000000000781c */ /* 0x000fe20003f2f008 */
[----:B------:R-:W0:Y:S01]  /*1b7d0*/  @P0 S2R R0, SR_CgaCtaId ;  /* 0x0000000000000919 */ /* 0x000e220000008800 */
[----:B------:R-:W-:-:S04]  /*1b7e0*/  @P0 MOV R3, 0x400 ;  /* 0x0000040000030802 */ /* 0x000fc80000000f00 */
[----:B0-----:R-:W-:-:S04]  /*1b7f0*/  @P0 LEA R3, R0, R3, 0x18 ;  /* 0x0000000300030211 */ /* 0x001fc800078ec0ff */
[----:B------:R0:W-:Y:S01]  /*1b800*/  @P0 SYNCS.ARRIVE.TRANS64.A1T0 RZ, [R3+URZ+0x68], RZ ;  /* 0x000068ff03ff09a7 */ /* 0x0001e2000810003f */
[----:B------:R-:W-:-:S04]  /*1b810*/  ISETP.GT.U32.AND P0, PT, R5, 0x4, PT ;  /* 0x000000040500780c */ /* 0x000fc80003f04070 */
[----:B------:R-:W-:Y:S01]  /*1b820*/  ISETP.LT.U32.AND P0, PT, R2, 0x5, P0 ;  /* 0x000000050200780c */ /* 0x000fe20000701070 */
[----:B0-----:R-:W-:-:S03]  /*1b830*/  IMAD.WIDE.U32 R2, R5, -0x33333333, RZ ;  /* 0xcccccccd05027825 */ /* 0x001fc600078e00ff */
[----:B------:R-:W-:Y:S02]  /*1b840*/  SEL R2, RZ, 0x1, !P0 ;  /* 0x00000001ff027807 */ /* 0x000fe40004000000 */
[----:B------:R-:W-:Y:S01]  /*1b850*/  SHF.R.U32.HI R4, RZ, 0x2, R3 ;  /* 0x00000002ff047819 */ /* 0x000fe20000011603 */
[----:B------:R-:W-:Y:S01]  /*1b860*/  IMAD.MOV.U32 R3, RZ, RZ, -0x1 ;  /* 0xffffffffff037424 */ /* 0x000fe200078e00ff */
[----:B------:R-:W-:Y:S02]  /*1b870*/  LOP3.LUT R7, R7, R2, RZ, 0x3c, !PT ;  /* 0x0000000207077212 */ /* 0x000fe400078e3cff */
[----:B------:R-:W-:Y:S01]  /*1b880*/  MOV R2, 0xffffffff ;  /* 0xffffffff00027802 */ /* 0x000fe20000000f00 */
[----:B------:R-:W-:Y:S01]  /*1b890*/  IMAD R6, R4, -0x5, R5 ;  /* 0xfffffffb04067824 */ /* 0x000fe200078e0205 */
[--C-:B------:R-:W-:Y:S02]  /*1b8a0*/  @P1 LOP3.LUT R7, R7, 0x1, R4.reuse, 0x78, !PT ;  /* 0x0000000107071812 */ /* 0x100fe400078e7804 */
[----:B------:R-:W-:-:S02]  /*1b8b0*/  PRMT R4, RZ, 0x7610, R4 ;  /* 0x00007610ff047816 */ /* 0x000fc40000000004 */
[----:B---3--:R-:W-:-:S04]  /*1b8c0*/  IADD3 R13, P0, R13, UR22, RZ ;  /* 0x000000160d0d7c10 */ /* 0x008fc8000ff1e0ff */
[----:B--2---:R-:W-:Y:S01]  /*1b8d0*/  IADD3.X R15, R15, UR13, RZ, P0, !PT ;  /* 0x0000000d0f0f7c10 */ /* 0x004fe200087fe4ff */
[----:B------:R0:W-:Y:S01]  /*1b8e0*/  STL [R1+0x204], R13 ;  /* 0x0002040d01007387 */ /* 0x0001e20000100800 */
[----:B------:R-:W-:-:S03]  /*1b8f0*/  ISETP.GE.U32.AND P0, PT, R13, UR8, PT ;  /* 0x000000080d007c0c */ /* 0x000fc6000bf06070 */
[----:B------:R0:W-:Y:S01]  /*1b900*/  STL [R1+0x200], R15 ;  /* 0x0002000f01007387 */ /* 0x0001e20000100800 */
[----:B------:R-:W-:-:S13]  /*1b910*/  ISETP.GE.U32.AND.EX P0, PT, R15, UR9, PT, P0 ;  /* 0x000000090f007c0c */ /* 0x000fda000bf06100 */
[----:B0-----:R-:W-:Y:S05]  /*1b920*/  @P0 BRA `(.L_x_558) ;  /* 0x0000000400640947 */ /* 0x001fea0003800000 */
[----:B------:R-:W0:Y:S01]  /*1b930*/  S2R R8, SR_CTAID.X ;  /* 0x0000000000087919 */ /* 0x000e220000002500 */
[----:B------:R-:W-:Y:S01]  /*1b940*/  ULDC UR8, c[0x0][0x150] ;  /* 0x0000540000087ab9 */ /* 0x000fe20000000800 */
[----:B------:R-:W1:Y:S01]  /*1b950*/  LDC R3, c[0x0][0x144] ;  /* 0x00005100ff037b82 */ /* 0x000e620000000800 */
[----:B------:R-:W-:Y:S01]  /*1b960*/  UISETP.NE.AND UP0, UPT, UR45, URZ, UPT ;  /* 0x0000003f2d00728c */ /* 0x000fe2000bf05270 */
[----:B------:R-:W2:Y:S01]  /*1b970*/  S2R R5, SR_CTAID.Y ;  /* 0x0000000000057919 */ /* 0x000ea20000002600 */
[----:B------:R-:W-:-:S04]  /*1b980*/  ULDC UR11, c[0x0][0x630] ;  /* 0x00018c00000b7ab9 */ /* 0x000fc80000000800 */
[----:B------:R-:W-:Y:S01]  /*1b990*/  PLOP3.LUT P0, PT, PT, PT, UP0, 0x80, 0x0 ;  /* 0x000000000000781c */ /* 0x000fe20003f0f008 */
[----:B------:R-:W3:Y:S01]  /*1b9a0*/  LDC R12, c[0x0][0x148] ;  /* 0x00005200ff0c7b82 */ /* 0x000ee20000000800 */
[----:B0-----:R-:W-:Y:S02]  /*1b9b0*/  I2FP.F32.U32 R2, R8 ;  /* 0x0000000800027245 */ /* 0x001fe40000201000 */
[----:B--2---:R-:W-:-:S03]  /*1b9c0*/  I2FP.F32.U32 R4, R5 ;  /* 0x0000000500047245 */ /* 0x004fc60000201000 */
[----:B------:R-:W-:Y:S01]  /*1b9d0*/  FMUL R2, R2, UR8 ;  /* 0x0000000802027c20 */ /* 0x000fe20008400000 */
[----:B------:R-:W-:Y:S02]  /*1b9e0*/  ULDC UR8, c[0x0][0x154] ;  /* 0x0000550000087ab9 */ /* 0x000fe40000000800 */
[----:B------:R-:W-:Y:S01]  /*1b9f0*/  FMUL R10, R4, UR8 ;  /* 0x00000008040a7c20 */ /* 0x000fe20008400000 */
[----:B------:R-:W-:Y:S02]  /*1ba00*/  ULDC.64 UR8, c[0x0][0x628] ;  /* 0x00018a0000087ab9 */ /* 0x000fe40000000a00 */
[----:B------:R-:W0:Y:S08]  /*1ba10*/  F2I.U32.TRUNC.NTZ R2, R2 ;  /* 0x0000000200027305 */ /* 0x000e30000020f000 */
[----:B------:R-:W2:Y:S01]  /*1ba20*/  F2I.U32.TRUNC.NTZ R10, R10 ;  /* 0x0000000a000a7305 */ /* 0x000ea2000020f000 */
[----:B0-----:R-:W-:-:S02]  /*1ba30*/  IMAD.MOV R4, RZ, RZ, -R2 ;  /* 0x000000ffff047224 */ /* 0x001fc400078e0a02 */
[----:B------:R-:W-:Y:S02]  /*1ba40*/  IMAD.MOV.U32 R2, RZ, RZ, R13 ;  /* 0x000000ffff027224 */ /* 0x000fe400078e000d */
[----:B-1----:R-:W-:Y:S01]  /*1ba50*/  IMAD R8, R3, R4, R8 ;  /* 0x0000000403087224 */ /* 0x002fe200078e0208 */
[----:B--2---:R-:W-:-:S05]  /*1ba60*/  IADD3 R3, -R10, RZ, RZ ;  /* 0x000000ff0a037210 */ /* 0x004fca0007ffe1ff */
[----:B---3--:R-:W-:Y:S01]  /*1ba70*/  @P0 IMAD R8, R12, R3, R5 ;  /* 0x000000030c080224 */ /* 0x008fe200078e0205 */
[----:B------:R-:W-:Y:S01]  /*1ba80*/  ISETP.NE.U32.AND P0, PT, RZ, UR8, PT ;  /* 0x00000008ff007c0c */ /* 0x000fe2000bf05070 */
[----:B------:R-:W-:-:S03]  /*1ba90*/  IMAD.MOV.U32 R3, RZ, RZ, R15 ;  /* 0x000000ffff037224 */ /* 0x000fc600078e000f */
[----:B------:R-:W-:-:S13]  /*1baa0*/  ISETP.NE.AND.EX P0, PT, RZ, UR9, PT, P0 ;  /* 0x00000009ff007c0c */ /* 0x000fda000bf05300 */
[----:B------:R-:W-:Y:S05]  /*1bab0*/  @!P0 BRA `(.L_x_559) ;  /* 0x0000000000288947 */ /* 0x000fea0003800000 */
[----:B------:R-:W-:Y:S02]  /*1bac0*/  ULDC UR10, c[0x0][0x634] ;  /* 0x00018d00000a7ab9 */ /* 0x000fe40000000800 */
[----:B------:R-:W-:-:S04]  /*1bad0*/  IADD3 R3, P0, R13, UR10, RZ ;  /* 0x0000000a0d037c10 */ /* 0x000fc8000ff1e0ff */
[----:B------:R-:W-:-:S05]  /*1bae0*/  IADD3.X R11, RZ, R15, RZ, P0, !PT ;  /* 0x0000000fff0b7210 */ /* 0x000fca00007fe4ff */
[----:B------:R-:W-:-:S04]  /*1baf0*/  IMAD.WIDE.U32 R4, R11, UR8, RZ ;  /* 0x000000080b047c25 */ /* 0x000fc8000f8e00ff */
[----:B------:R-:W-:-:S04]  /*1bb00*/  IMAD.WIDE.U32 R4, P0, R3, UR9, R4 ;  /* 0x0000000903047c25 */ /* 0x000fc8000f800004 */
[----:B------:R-:W-:-:S04]  /*1bb10*/  IMAD.WIDE.U32 R2, R3, UR8, RZ ;  /* 0x0000000803027c25 */ /* 0x000fc8000f8e00ff */
[----:B------:R-:W-:Y:S01]  /*1bb20*/  IMAD.MOV.U32 R2, RZ, RZ, R5 ;  /* 0x000000ffff027224 */ /* 0x000fe200078e0005 */
[----:B------:R-:W-:Y:S01]  /*1bb30*/  IADD3 RZ, P1, R3, R4, RZ ;  /* 0x0000000403ff7210 */ /* 0x000fe20007f3e0ff */
[----:B------:R-:W-:-:S04]  /*1bb40*/  IMAD.X R3, RZ, RZ, RZ, P0 ;  /* 0x000000ffff037224 */ /* 0x000fc800000e06ff */
[----:B------:R-:W-:-:S08]  /*1bb50*/  IMAD.WIDE.U32.X R2, R11, UR9, R2, P1 ;  /* 0x000000090b027c25 */ /* 0x000fd000088e0402 */
.L_x_559:
[--C-:B------:R-:W-:Y:S01]  /*1bb60*/  SHF.R.U64 R10, R2, UR11, R3.reuse ;  /* 0x0000000b020a7c19 */ /* 0x100fe20008001203 */
[----:B------:R-:W-:Y:S01]  /*1bb70*/  ULDC.64 UR8, c[0x0][0x620] ;  /* 0x0001880000087ab9 */ /* 0x000fe20000000a00 */
[----:B------:R-:W-:Y:S01]  /*1bb80*/  SHF.R.U32.HI R2, RZ, UR11, R3 ;  /* 0x0000000bff027c19 */ /* 0x000fe20008011603 */
[----:B------:R-:W-:Y:S01]  /*1bb90*/  IMAD.MOV.U32 R3, RZ, RZ, R15 ;  /* 0x000000ffff037224 */ /* 0x000fe200078e000f */
[----:B------:R-:W-:Y:S01]  /*1bba0*/  IADD3 R11, P0, RZ, -R10, RZ ;  /* 0x8000000aff0b7210 */ /* 0x000fe20007f1e0ff */
[----:B------:R-:W-:-:S03]  /*1bbb0*/  ULDC.64 UR10, c[0x0][0x640] ;  /* 0x00019000000a7ab9 */ /* 0x000fc60000000a00 */
[----:B------:R-:W-:Y:S02]  /*1bbc0*/  IADD3.X R2, RZ, ~R2, RZ, P0, !PT ;  /* 0x80000002ff027210 */ /* 0x000fe400007fe4ff */
[----:B------:R-:W-:-:S03]  /*1bbd0*/  ISETP.NE.U32.AND P0, PT, RZ, UR10, PT ;  /* 0x0000000aff007c0c */ /* 0x000fc6000bf05070 */
[----:B------:R-:W-:Y:S01]  /*1bbe0*/  IMAD R2, R2, UR8, RZ ;  /* 0x0000000802027c24 */ /* 0x000fe2000f8e02ff */
[----:B------:R-:W-:-:S03]  /*1bbf0*/  ISETP.NE.AND.EX P0, PT, RZ, UR11, PT, P0 ;  /* 0x0000000bff007c0c */ /* 0x000fc6000bf05300 */
[----:B------:R-:W-:Y:S02]  /*1bc00*/  IMAD R5, R11, UR9, R2 ;  /* 0x000000090b057c24 */ /* 0x000fe4000f8e0202 */
[----:B------:R-:W-:-:S04]  /*1bc10*/  IMAD.MOV.U32 R2, RZ, RZ, R13 ;  /* 0x000000ffff027224 */ /* 0x000fc800078e000d */
[----:B------:R-:W-:Y:S01]  /*1bc20*/  IMAD.WIDE.U32 R2, R11, UR8, R2 ;  /* 0x000000080b027c25 */ /* 0x000fe2000f8e0002 */
[----:B------:R-:W-:-:S04]  /*1bc30*/  ULDC UR8, c[0x0][0x618] ;  /* 0x0001860000087ab9 */ /* 0x000fc80000000800 */
[----:B------:R-:W-:-:S04]  /*1bc40*/  IADD3 R3, R3, R5, RZ ;  /* 0x0000000503037210 */ /* 0x000fc80007ffe0ff */
[--C-:B------:R-:W-:Y:S02]  /*1bc50*/  SHF.R.U64 R11, R2, UR8, R3.reuse ;  /* 0x00000008020b7c19 */ /* 0x100fe40008001203 */
[----:B------:R-:W-:Y:S01]  /*1bc60*/  SHF.R.U32.HI R2, RZ, UR8, R3 ;  /* 0x00000008ff027c19 */ /* 0x000fe20008011603 */
[----:B------:R-:W-:-:S03]  /*1bc70*/  ULDC UR8, c[0x0][0x608] ;  /* 0x0001820000087ab9 */ /* 0x000fc60000000800 */
[--C-:B------:R-:W-:Y:S02]  /*1bc80*/  SHF.R.U64 R12, R11, UR8, R2.reuse ;  /* 0x000000080b0c7c19 */ /* 0x100fe40008001202 */
[----:B------:R-:W-:Y:S01]  /*1bc90*/  SHF.R.U32.HI R3, RZ, UR8, R2 ;  /* 0x00000008ff037c19 */ /* 0x000fe20008011602 */
[----:B------:R-:W-:-:S03]  /*1bca0*/  ULDC UR8, c[0x0][0x658] ;  /* 0x0001960000087ab9 */ /* 0x000fc60000000800 */
[--C-:B------:R-:W-:Y:S02]  /*1bcb0*/  SHF.R.U64 R13, R12, UR8, R3.reuse ;  /* 0x000000080c0d7c19 */ /* 0x100fe40008001203 */
[----:B------:R-:W-:-:S03]  /*1bcc0*/  SHF.R.U32.HI R15, RZ, UR8, R3 ;  /* 0x00000008ff0f7c19 */ /* 0x000fc60008011603 */
[----:B------:R-:W-:Y:S02]  /*1bcd0*/  IMAD.MOV.U32 R2, RZ, RZ, R13 ;  /* 0x000000ffff027224 */ /* 0x000fe400078e000d */
[----:B------:R-:W-:Y:S01]  /*1bce0*/  IMAD.MOV.U32 R3, RZ, RZ, R15 ;  /* 0x000000ffff037224 */ /* 0x000fe200078e000f */
[----:B------:R-:W-:Y:S06]  /*1bcf0*/  @!P0 BRA `(.L_x_560) ;  /* 0x0000000000288947 */ /* 0x000fec0003800000 */
        /* <DEDUP_REMOVED lines=10> */
.L_x_560:
[----:B------:R-:W-:Y:S01]  /*1bda0*/  ULDC UR8, c[0x0][0x648] ;  /* 0x0001920000087ab9 */ /* 0x000fe20000000800 */
[----:B------:R-:W-:Y:S01]  /*1bdb0*/  LOP3.LUT R12, R12, UR6, RZ, 0xc0, !PT ;  /* 0x000000060c0c7c12 */ /* 0x000fe2000f8ec0ff */
[----:B------:R-:W-:Y:S01]  /*1bdc0*/  UISETP.NE.AND UP0, UPT, UR45, URZ, UPT ;  /* 0x0000003f2d00728c */ /* 0x000fe2000bf05270 */
[----:B------:R-:W-:Y:S01]  /*1bdd0*/  SHF.R.U64 R3, R2, UR8, R3 ;  /* 0x0000000802037c19 */ /* 0x000fe20008001203 */
[----:B------:R-:W-:Y:S01]  /*1bde0*/  ULDC UR8, c[0x0][0x638] ;  /* 0x00018e0000087ab9 */ /* 0x000fe20000000800 */
[----:B------:R-:W-:Y:S02]  /*1bdf0*/  IMAD.MOV.U32 R4, RZ, RZ, 0x1 ;  /* 0x00000001ff047424 */ /* 0x000fe400078e00ff */
[C---:B------:R-:W-:Y:S01]  /*1be00*/  IADD3 R2, -R3.reuse, RZ, RZ ;  /* 0x000000ff03027210 */ /* 0x040fe20007ffe1ff */
[----:B------:R-:W-:Y:S01]  /*1be10*/  IMAD R5, R3, UR5, R12 ;  /* 0x0000000503057c24 */ /* 0x000fe2000f8e020c */
[----:B------:R-:W-:Y:S02]  /*1be20*/  PLOP3.LUT P0, PT, PT, PT, UP0, 0x40, 0x0 ;  /* 0x000000000000781c */ /* 0x000fe40003f0e808 */
[----:B------:R-:W-:Y:S01]  /*1be30*/  PLOP3.LUT P1, PT, PT, PT, UP0, 0x40, 0x0 ;  /* 0x000000000000781c */ /* 0x000fe20003f2e808 */
[----:B------:R-:W-:Y:S01]  /*1be40*/  IMAD R13, R2, UR8, R13 ;  /* 0x00000008020d7c24 */ /* 0x000fe2000f8e020d */
[----:B------:R-:W-:Y:S01]  /*1be50*/  ULDC UR8, c[0x0][0x610] ;  /* 0x0001840000087ab9 */ /* 0x000fe20000000800 */
[----:B------:R-:W-:Y:S01]  /*1be60*/  LOP3.LUT R2, R11, UR4, RZ, 0xc0, !PT ;  /* 0x000000040b027c12 */ /* 0x000fe2000f8ec0ff */
[----:B------:R-:W-:Y:S01]  /*1be70*/  IMAD R8, R5, UR8, R8 ;  /* 0x0000000805087c24 */ /* 0x000fe2000f8e0208 */
[----:B------:R-:W-:-:S03]  /*1be80*/  ULDC UR8, c[0x0][0x600] ;  /* 0x0001800000087ab9 */ /* 0x000fc60000000800 */
[----:B------:R-:W-:-:S05]  /*1be90*/  IMAD R13, R13, UR8, R2 ;  /* 0x000000080d0d7c24 */ /* 0x000fca000f8e0202 */
[----:B------:R-:W-:Y:S02]  /*1bea0*/  SEL R2, R13, R8, P0 ;  /* 0x000000080d027207 */ /* 0x000fe40000000000 */
[----:B------:R-:W-:-:S07]  /*1beb0*/  SEL R3, R8, R13, P1 ;  /* 0x0000000d08037207 */ /* 0x000fce0000800000 */
.L_x_558:
[----:B------:R-:W-:Y:S05]  /*1bec0*/  BSYNC B1 ;  /* 0x0000000000017941 */ /* 0x000fea0003800000 */
.L_x_557:
[----:B------:R-:W-:-:S13]  /*1bed0*/  LOP3.LUT P0, RZ, R4, 0xff, RZ, 0xc0, !PT ;  /* 0x000000ff04ff7812 */ /* 0x000fda000780c0ff */
[----:B------:R-:W-:Y:S05]  /*1bee0*/  @P0 BRA `(.L_x_561) ;  /* 0xfffffff400040947 */ /* 0x000fea000383ffff */
[----:B------:R-:W-:Y:S05]  /*1bef0*/  BSYNC B0 ;  /* 0x0000000000007941 */ /* 0x000fea0003800000 */
.L_x_550:
[----:B------:R-:W-:-:S03]  /*1bf00*/  UMOV UR8, 0xffffffff ;  /* 0xffffffff00087882 */ /* 0x000fc60000000000 */
[----:B------:R-:W-:Y:S05]  /*1bf10*/  BRA.DIV UR8, `(.L_x_562) ;  /* 0x00000006083c7947 */ /* 0x000fea000b800000 */
[----:B------:R-:W-:-:S13]  /*1bf20*/  ELECT P6, URZ, PT ;  /* 0x00000000003f782f */ /* 0x000fda00038c0000 */
.L_x_577:
[----:B------:R-:W-:Y:S04]  /*1bf30*/  BSSY B0, `(.L_x_563) ;  /* 0x0000035000007945 */ /* 0x000fe80003800000 */
[----:B------:R-:W-:Y:S05]  /*1bf40*/  @!P6 BRA `(.L_x_564) ;  /* 0x0000000000cce947 */ /* 0x000fea0003800000 */
[----:B------:R-:W-:-:S04]  /*1bf50*/  ULOP3.LUT UR8, UR40, 0x2, URZ, 0xfc, !UPT ;  /* 0x0000000228087892 */ /* 0x000fc8000f8efc3f */
[----:B------:R-:W-:-:S06]  /*1bf60*/  UISETP.NE.AND UP0, UPT, UR8, 0x3, UPT ;  /* 0x000000030800788c */ /* 0x000fcc000bf05270 */
[----:B------:R-:W-:-:S13]  /*1bf70*/  PLOP3.LUT P0, PT, PT, PT, UP0, 0x80, 0x0 ;  /* 0x000000000000781c */ /* 0x000fda0003f0f008 */
[----:B------:R-:W-:Y:S05]  /*1bf80*/  @!P0 BRA `(.L_x_565) ;  /* 0x0000000000048947 */ /* 0x000fea0003800000 */
[----:B------:R-:W-:Y:S01]  /*1bf90*/  BPT.TRAP 0x1 ;  /* 0x000000040000795c */ /* 0x000fe20000300000 */
.L_x_565:
[----:B------:R-:W0:Y:S01]  /*1bfa0*/  S2R R3, SR_CgaCtaId ;  /* 0x0000000000037919 */ /* 0x000e220000008800 */
[----:B------:R-:W-:-:S04]  /*1bfb0*/  MOV R0, 0x400 ;  /* 0x0000040000007802 */ /* 0x000fc80000000f00 */
[----:B0-----:R-:W-:Y:S02]  /*1bfc0*/  LEA R3, R3, R0, 0x18 ;  /* 0x0000000003037211 */ /* 0x001fe400078ec0ff */
[----:B------:R-:W-:-:S03]  /*1bfd0*/  SHF.L.U32 R0, R7, 0x1f, RZ ;  /* 0x0000001f07007819 */ /* 0x000fc600000006ff */
[----:B------:R-:W-:-:S05]  /*1bfe0*/  VIADD R3, R3, 0x28 ;  /* 0x0000002803037836 */ /* 0x000fca0000000000 */
[----:B------:R-:W-:-:S04]  /*1bff0*/  LEA R5, R6, R3, 0x3 ;  /* 0x0000000306057211 */ /* 0x000fc800078e18ff */
[----:B------:R-:W0:Y:S02]  /*1c000*/  SYNCS.PHASECHK.TRANS64.TRYWAIT P0, [R5+URZ], R0 ;  /* 0x00000000050075a7 */ /* 0x000e24000800017f */
[----:B0-----:R-:W-:Y:S05]  /*1c010*/  @!P0 BRA `(.L_x_566) ;  /* 0x00000004001c8947 */ /* 0x001fea0003800000 */
.L_x_578:
[----:B------:R-:W-:-:S05]  /*1c020*/  VIADD R6, R6, 0x1 ;  /* 0x0000000106067836 */ /* 0x000fca0000000000 */
[----:B------:R-:W-:-:S04]  /*1c030*/  ISETP.NE.AND P0, PT, R6, 0x5, PT ;  /* 0x000000050600780c */ /* 0x000fc80003f05270 */
[----:B0-----:R-:W-:Y:S02]  /*1c040*/  SEL R0, RZ, 0x1, P0 ;  /* 0x00000001ff007807 */ /* 0x001fe40000000000 */
[----:B------:R-:W-:Y:S02]  /*1c050*/  SEL R6, R6, RZ, P0 ;  /* 0x000000ff06067207 */ /* 0x000fe40000000000 */
[----:B------:R-:W-:-:S03]  /*1c060*/  LOP3.LUT R7, R7, R0, RZ, 0x3c, !PT ;  /* 0x0000000007077212 */ /* 0x000fc600078e3cff */
[----:B------:R-:W-:Y:S01]  /*1c070*/  IMAD R5, R6, 0x8, R3 ;  /* 0x0000000806057824 */ /* 0x000fe200078e0203 */
[----:B------:R-:W-:-:S04]  /*1c080*/  SHF.L.U32 R0, R7, 0x1f, RZ ;  /* 0x0000001f07007819 */ /* 0x000fc800000006ff */
[----:B------:R-:W0:Y:S02]  /*1c090*/  SYNCS.PHASECHK.TRANS64.TRYWAIT P0, [R5+URZ], R0 ;  /* 0x00000000050075a7 */ /* 0x000e24000800017f */
[----:B0-----:R-:W-:Y:S05]  /*1c0a0*/  @!P0 BRA `(.L_x_567) ;  /* 0x00000004000c8947 */ /* 0x001fea0003800000 */
.L_x_579:
[----:B0-----:R-:W-:-:S04]  /*1c0b0*/  IADD3 R0, R6, 0x1, RZ ;  /* 0x0000000106007810 */ /* 0x001fc80007ffe0ff */
[----:B------:R-:W-:-:S04]  /*1c0c0*/  ISETP.NE.AND P0, PT, R0, 0x5, PT ;  /* 0x000000050000780c */ /* 0x000fc80003f05270 */
[----:B------:R-:W-:Y:S02]  /*1c0d0*/  SEL R2, RZ, 0x1, P0 ;  /* 0x00000001ff027807 */ /* 0x000fe40000000000 */
[----:B------:R-:W-:Y:S02]  /*1c0e0*/  SEL R4, R0, RZ, P0 ;  /* 0x000000ff00047207 */ /* 0x000fe40000000000 */
[----:B------:R-:W-:-:S03]  /*1c0f0*/  LOP3.LUT R7, R7, R2, RZ, 0x3c, !PT ;  /* 0x0000000207077212 */ /* 0x000fc600078e3cff */
[----:B------:R-:W-:Y:S01]  /*1c100*/  IMAD R5, R4, 0x8, R3 ;  /* 0x0000000804057824 */ /* 0x000fe200078e0203 */
[----:B------:R-:W-:-:S04]  /*1c110*/  SHF.L.U32 R0, R7, 0x1f, RZ ;  /* 0x0000001f07007819 */ /* 0x000fc800000006ff */
[----:B------:R-:W0:Y:S02]  /*1c120*/  SYNCS.PHASECHK.TRANS64.TRYWAIT P0, [R5+URZ], R0 ;  /* 0x00000000050075a7 */ /* 0x000e24000800017f */
[----:B0-----:R-:W-:Y:S05]  /*1c130*/  @!P0 BRA `(.L_x_568) ;  /* 0x0000000000fc8947 */ /* 0x001fea0003800000 */
.L_x_580:
[----:B0-----:R-:W-:-:S05]  /*1c140*/  VIADD R0, R4, 0x1 ;  /* 0x0000000104007836 */ /* 0x001fca0000000000 */
[----:B------:R-:W-:-:S04]  /*1c150*/  ISETP.NE.AND P0, PT, R0, 0x5, PT ;  /* 0x000000050000780c */ /* 0x000fc80003f05270 */
[----:B------:R-:W-:Y:S02]  /*1c160*/  SEL R2, RZ, 0x1, P0 ;  /* 0x00000001ff027807 */ /* 0x000fe40000000000 */
[----:B------:R-:W-:Y:S02]  /*1c170*/  SEL R4, R0, RZ, P0 ;  /* 0x000000ff00047207 */ /* 0x000fe40000000000 */
[----:B------:R-:W-:Y:S02]  /*1c180*/  LOP3.LUT R7, R7, R2, RZ, 0x3c, !PT ;  /* 0x0000000207077212 */ /* 0x000fe400078e3cff */
[----:B------:R-:W-:Y:S02]  /*1c190*/  LEA R5, R4, R3, 0x3 ;  /* 0x0000000304057211 */ /* 0x000fe400078e18ff */
[----:B------:R-:W-:-:S04]  /*1c1a0*/  SHF.L.U32 R0, R7, 0x1f, RZ ;  /* 0x0000001f07007819 */ /* 0x000fc800000006ff */
[----:B------:R-:W0:Y:S02]  /*1c1b0*/  SYNCS.PHASECHK.TRANS64.TRYWAIT P0, [R5+URZ], R0 ;  /* 0x00000000050075a7 */ /* 0x000e24000800017f */
[----:B0-----:R-:W-:Y:S05]  /*1c1c0*/  @!P0 BRA `(.L_x_569) ;  /* 0x0000000000ec8947 */ /* 0x001fea0003800000 */
.L_x_581:
[----:B0-----:R-:W-:-:S05]  /*1c1d0*/  VIADD R0, R4, 0x1 ;  /* 0x0000000104007836 */ /* 0x001fca0000000000 */
[----:B------:R-:W-:-:S04]  /*1c1e0*/  ISETP.NE.AND P0, PT, R0, 0x5, PT ;  /* 0x000000050000780c */ /* 0x000fc80003f05270 */
[----:B------:R-:W-:Y:S02]  /*1c1f0*/  SEL R2, RZ, 0x1, P0 ;  /* 0x00000001ff027807 */ /* 0x000fe40000000000 */
[----:B------:R-:W-:Y:S02]  /*1c200*/  SEL R0, R0, RZ, P0 ;  /* 0x000000ff00007207 */ /* 0x000fe40000000000 */
[----:B------:R-:W-:-:S03]  /*1c210*/  LOP3.LUT R2, R7, R2, RZ, 0x3c, !PT ;  /* 0x0000000207027212 */ /* 0x000fc600078e3cff */
[----:B------:R-:W-:Y:S01]  /*1c220*/  IMAD R3, R0, 0x8, R3 ;  /* 0x0000000800037824 */ /* 0x000fe200078e0203 */
[----:B------:R-:W-:-:S07]  /*1c230*/  SHF.L.U32 R0, R2, 0x1f, RZ ;  /* 0x0000001f02007819 */ /* 0x000fce00000006ff */
.L_x_570:
[----:B0-----:R0:W1:Y:S02]  /*1c240*/  SYNCS.PHASECHK.TRANS64.TRYWAIT P0, [R3+URZ], R0 ;  /* 0x00000000030075a7 */ /* 0x001064000800017f */
[----:B-1----:R-:W-:Y:S05]  /*1c250*/  @!P0 NANOSLEEP.SYNCS 0x989680 ;  /* 0x009896800000895d */ /* 0x002fea0003900000 */
[----:B------:R-:W1:Y:S02]  /*1c260*/  @!P0 SYNCS.PHASECHK.TRANS64 P0, [R3+URZ], R0 ;  /* 0x00000000030085a7 */ /* 0x000e64000800007f */
[----:B-1----:R-:W-:Y:S05]  /*1c270*/  @!P0 BRA `(.L_x_570) ;  /* 0xfffffffc00f08947 */ /* 0x002fea000383ffff */
.L_x_564:
[----:B------:R-:W-:Y:S05]  /*1c280*/  BSYNC B0 ;  /* 0x0000000000007941 */ /* 0x000fea0003800000 */
.L_x_563:
[----:B------:R-:W-:Y:S05]  /*1c290*/  EXIT ;  /* 0x000000000000794d */ /* 0x000fea0003800000 */
.L_x_21:
[----:B-1----:R1:W2:Y:S02]  /*1c2a0*/  SYNCS.PHASECHK.TRANS64.TRYWAIT P1, [R4+URZ], R3 ;  /* 0x00000003040075a7 */ /* 0x0022a4000802017f */
[----:B--2---:R-:W-:Y:S05]  /*1c2b0*/  @!P1 NANOSLEEP.SYNCS 0x989680 ;  /* 0x009896800000995d */ /* 0x004fea0003900000 */
[----:B------:R-:W2:Y:S02]  /*1c2c0*/  @!P1 SYNCS.PHASECHK.TRANS64 P1, [R4+URZ], R3 ;  /* 0x00000003040095a7 */ /* 0x000ea4000802007f */
[----:B--2---:R-:W-:Y:S05]  /*1c2d0*/  @!P1 BRA `(.L_x_21) ;  /* 0xfffffffc00f09947 */ /* 0x004fea000383ffff */
[----:B------:R-:W-:Y:S05]  /*1c2e0*/  BRA `(.L_x_20) ;  /* 0xfffffe5000f07947 */ /* 0x000fea000383ffff */
.L_x_26:
[----:B-1----:R1:W2:Y:S02]  /*1c2f0*/  SYNCS.PHASECHK.TRANS64.TRYWAIT P1, [R4+URZ], R5 ;  /* 0x00000005040075a7 */ /* 0x0022a4000802017f */
[----:B--2---:R-:W-:Y:S05]  /*1c300*/  @!P1 NANOSLEEP.SYNCS 0x989680 ;  /* 0x009896800000995d */ /* 0x004fea0003900000 */
[----:B------:R-:W2:Y:S02]  /*1c310*/  @!P1 SYNCS.PHASECHK.TRANS64 P1, [R4+URZ], R5 ;  /* 0x00000005040095a7 */ /* 0x000ea4000802007f */
[----:B--2---:R-:W-:Y:S05]  /*1c320*/  @!P1 BRA `(.L_x_26) ;  /* 0xfffffffc00f09947 */ /* 0x004fea000383ffff */
[----:B------:R-:W-:Y:S05]  /*1c330*/  BRA `(.L_x_25) ;  /* 0xfffffe8800807947 */ /* 0x000fea000383ffff */
.L_x_551:
[----:B------:R-:W-:Y:S01]  /*1c340*/  BSSY B1, `(.L_x_571) ;  /* 0x0000006000017945 */ /* 0x000fe20003800000 */
[----:B------:R-:W-:-:S07]  /*1c350*/  MOV R15, 0xffffffff ;  /* 0xffffffff000f7802 */ /* 0x000fce0000000f00 */
[----:B------:R-:W-:Y:S05]  /*1c360*/  WARPSYNC.COLLECTIVE R15, `(.L_x_572) ;  /* 0x000000000f0c7348 */ /* 0x000fea0003c00000 */
[----:B------:R-:W-:Y:S02]  /*1c370*/  ELECT P6, UR62, PT ;  /* 0x00000000003e782f */ /* 0x000fe400038c0000 */
[----:B------:R-:W-:Y:S01]  /*1c380*/  MOV R14, UR62 ;  /* 0x0000003e000e7c02 */ /* 0x000fe20008000f00 */
[----:B------:R-:W-:Y:S10]  /*1c390*/  ENDCOLLECTIVE ;  /* 0x000000000000791b */ /* 0x000ff40003800000 */
.L_x_572:
[----:B------:R-:W-:Y:S05]  /*1c3a0*/  BSYNC B1 ;  /* 0x0000000000017941 */ /* 0x000fea0003800000 */
.L_x_571:
[----:B------:R-:W-:Y:S05]  /*1c3b0*/  BRA `(.L_x_573) ;  /* 0xffffffec00dc7947 */ /* 0x000fea000383ffff */
.L_x_554:
[----:B0-----:R0:W2:Y:S02]  /*1c3c0*/  SYNCS.PHASECHK.TRANS64.TRYWAIT P0, [R8+URZ+0x28], R11 ;  /* 0x0000280b080075a7 */ /* 0x0010a4000800017f */
[----:B--2---:R-:W-:Y:S05]  /*1c3d0*/  @!P0 NANOSLEEP.SYNCS 0x989680 ;  /* 0x009896800000895d */ /* 0x004fea0003900000 */
[----:B------:R-:W2:Y:S02]  /*1c3e0*/  @!P0 SYNCS.PHASECHK.TRANS64 P0, [R8+URZ+0x28], R11 ;  /* 0x0000280b080085a7 */ /* 0x000ea4000800007f */
[----:B--2---:R-:W-:Y:S05]  /*1c3f0*/  @!P0 BRA `(.L_x_554) ;  /* 0xfffffffc00f08947 */ /* 0x004fea000383ffff */
[----:B------:R-:W-:Y:S05]  /*1c400*/  BRA `(.L_x_574) ;  /* 0xfffffff000207947 */ /* 0x000fea000383ffff */
.L_x_562:
[----:B------:R-:W-:Y:S01]  /*1c410*/  BSSY B0, `(.L_x_575) ;  /* 0x0000006000007945 */ /* 0x000fe20003800000 */
[----:B------:R-:W-:-:S07]  /*1c420*/  IMAD.MOV.U32 R15, RZ, RZ, -0x1 ;  /* 0xffffffffff0f7424 */ /* 0x000fce00078e00ff */
[----:B------:R-:W-:Y:S05]  /*1c430*/  WARPSYNC.COLLECTIVE R15, `(.L_x_576) ;  /* 0x000000000f0c7348 */ /* 0x000fea0003c00000 */
[----:B------:R-:W-:Y:S02]  /*1c440*/  ELECT P6, UR62, PT ;  /* 0x00000000003e782f */ /* 0x000fe400038c0000 */
[----:B------:R-:W-:Y:S01]  /*1c450*/  MOV R14, UR62 ;  /* 0x0000003e000e7c02 */ /* 0x000fe20008000f00 */
[----:B------:R-:W-:Y:S10]  /*1c460*/  ENDCOLLECTIVE ;  /* 0x000000000000791b */ /* 0x000ff40003800000 */
.L_x_576:
[----:B------:R-:W-:Y:S05]  /*1c470*/  BSYNC B0 ;  /* 0x0000000000007941 */ /* 0x000fea0003800000 */
.L_x_575:
[----:B------:R-:W-:Y:S05]  /*1c480*/  BRA `(.L_x_577) ;  /* 0xfffffff800a87947 */ /* 0x000fea000383ffff */
.L_x_566:
[----:B0-----:R0:W1:Y:S02]  /*1c490*/  SYNCS.PHASECHK.TRANS64.TRYWAIT P0, [R5+URZ], R0 ;  /* 0x00000000050075a7 */ /* 0x001064000800017f */
[----:B-1----:R-:W-:Y:S05]  /*1c4a0*/  @!P0 NANOSLEEP.SYNCS 0x989680 ;  /* 0x009896800000895d */ /* 0x002fea0003900000 */
[----:B------:R-:W1:Y:S02]  /*1c4b0*/  @!P0 SYNCS.PHASECHK.TRANS64 P0, [R5+URZ], R0 ;  /* 0x00000000050085a7 */ /* 0x000e64000800007f */
[----:B-1----:R-:W-:Y:S05]  /*1c4c0*/  @!P0 BRA `(.L_x_566) ;  /* 0xfffffffc00f08947 */ /* 0x002fea000383ffff */
[----:B------:R-:W-:Y:S05]  /*1c4d0*/  BRA `(.L_x_578) ;  /* 0xfffffff800d07947 */ /* 0x000fea000383ffff */
.L_x_567:
[----:B0-----:R0:W1:Y:S02]  /*1c4e0*/  SYNCS.PHASECHK.TRANS64.TRYWAIT P0, [R5+URZ], R0 ;  /* 0x00000000050075a7 */ /* 0x001064000800017f */
[----:B-1----:R-:W-:Y:S05]  /*1c4f0*/  @!P0 NANOSLEEP.SYNCS 0x989680 ;  /* 0x009896800000895d */ /* 0x002fea0003900000 */
[----:B------:R-:W1:Y:S02]  /*1c500*/  @!P0 SYNCS.PHASECHK.TRANS64 P0, [R5+URZ], R0 ;  /* 0x00000000050085a7 */ /* 0x000e64000800007f */
[----:B-1----:R-:W-:Y:S05]  /*1c510*/  @!P0 BRA `(.L_x_567) ;  /* 0xfffffffc00f08947 */ /* 0x002fea000383ffff */
[----:B------:R-:W-:Y:S05]  /*1c520*/  BRA `(.L_x_579) ;  /* 0xfffffff800e07947 */ /* 0x000fea000383ffff */
.L_x_568:
[----:B0-----:R0:W1:Y:S02]  /*1c530*/  SYNCS.PHASECHK.TRANS64.TRYWAIT P0, [R5+URZ], R0 ;  /* 0x00000000050075a7 */ /* 0x001064000800017f */
[----:B-1----:R-:W-:Y:S05]  /*1c540*/  @!P0 NANOSLEEP.SYNCS 0x989680 ;  /* 0x009896800000895d */ /* 0x002fea0003900000 */
[----:B------:R-:W1:Y:S02]  /*1c550*/  @!P0 SYNCS.PHASECHK.TRANS64 P0, [R5+URZ], R0 ;  /* 0x00000000050085a7 */ /* 0x000e64000800007f */
[----:B-1----:R-:W-:Y:S05]  /*1c560*/  @!P0 BRA `(.L_x_568) ;  /* 0xfffffffc00f08947 */ /* 0x002fea000383ffff */
[----:B------:R-:W-:Y:S05]  /*1c570*/  BRA `(.L_x_580) ;  /* 0xfffffff800f07947 */ /* 0x000fea000383ffff */
.L_x_569:
[----:B0-----:R0:W1:Y:S02]  /*1c580*/  SYNCS.PHASECHK.TRANS64.TRYWAIT P0, [R5+URZ], R0 ;  /* 0x00000000050075a7 */ /* 0x001064000800017f */
[----:B-1----:R-:W-:Y:S05]  /*1c590*/  @!P0 NANOSLEEP.SYNCS 0x989680 ;  /* 0x009896800000895d */ /* 0x002fea0003900000 */
[----:B------:R-:W1:Y:S02]  /*1c5a0*/  @!P0 SYNCS.PHASECHK.TRANS64 P0, [R5+URZ], R0 ;  /* 0x00000000050085a7 */ /* 0x000e64000800007f */
[----:B-1----:R-:W-:Y:S05]  /*1c5b0*/  @!P0 BRA `(.L_x_569) ;  /* 0xfffffffc00f08947 */ /* 0x002fea000383ffff */
[----:B------:R-:W-:Y:S05]  /*1c5c0*/  BRA `(.L_x_581) ;  /* 0xfffffffc00007947 */ /* 0x000fea000383ffff */
.L_x_582:
[----:B------:R-:W-:-:S00]  /*1c5d0*/  BRA `(.L_x_582) ;  /* 0xfffffffc00fc7947 */ /* 0x000fc0000383ffff */
[----:B------:R-:W-:-:S00]  /*1c5e0*/  NOP ;  /* 0x0000000000007918 */ /* 0x000fc00000000000 */
        /* <DEDUP_REMOVED lines=9> */
.L_x_583:


//--------------------- .nv.global.init           --------------------------
	.section	.nv.global.init,"aw",@progbits
.nv.global.init:
	.type		$str$22,@object
	.size		$str$22,($str$23 - $str$22)
$str$22:
        /*0000*/ 	.byte	0x6b, 0x5f, 0x74, 0x69, 0x6c, 0x65, 0x5f, 0x63, 0x6f, 0x75, 0x6e, 0x74, 0x20, 0x3e, 0x3d, 0x20
        /*0010*/ 	.byte	0x31, 0x00
	.type		$str$23,@object
	.size		$str$23,(__unnamed_1 - $str$23)
$str$23:
        /*0012*/ 	.byte	0x2f, 0x74, 0x6d, 0x70, 0x2f, 0x63, 0x75, 0x74, 0x6c, 0x61, 0x73, 0x73, 0x5f, 0x73, 0x77, 0x65
        /*0022*/ 	.byte	0x65, 0x70, 0x5f, 0x73, 0x72, 0x63, 0x2f, 0x69, 0x6e, 0x63, 0x6c, 0x75, 0x64, 0x65, 0x2f, 0x63
        /*0032*/ 	.byte	0x75, 0x74, 0x6c, 0x61, 0x73, 0x73, 0x2f, 0x67, 0x65, 0x6d, 0x6d, 0x2f, 0x63, 0x6f, 0x6c, 0x6c
        /*0042*/ 	.byte	0x65, 0x63, 0x74, 0x69, 0x76, 0x65, 0x2f, 0x73, 0x6d, 0x39, 0x30, 0x5f, 0x6d, 0x6d, 0x61, 0x5f
        /*0052*/ 	.byte	0x74, 0x6d, 0x61, 0x5f, 0x67, 0x6d, 0x6d, 0x61, 0x5f, 0x73, 0x73, 0x5f, 0x77, 0x61, 0x72, 0x70
        /*0062*/ 	.byte	0x73, 0x70, 0x65, 0x63, 0x69, 0x61, 0x6c, 0x69, 0x7a, 0x65, 0x64, 0x2e, 0x68, 0x70, 0x70, 0x00
	.type		__unnamed_1,@object
	.size		__unnamed_1,(.L_0 - __unnamed_1)
__unnamed_1:
        /* <DEDUP_REMOVED lines=181> */
        /*0bc2*/ 	.byte	0x65, 0x6e, 0x74, 0x69, 0x74, 0x79, 0x5d, 0x00
.L_0:


//--------------------- .nv.shared._ZN7cutlass13device_kernelINS_4gemm6kernel13GemmUniversalIN4cute5tupleIJiiiiEEENS1_10collective13CollectiveMmaINS1_34MainloopSm90TmaGmmaWarpSpecializedILi5ENS5_IJNS4_1CILi1EEENSA_ILi2EEESB_EEENS1_35KernelTmaWarpSpecializedCooperativeEEENS5_IJNSA_ILi256EEESG_NSA_ILi64EEEEEENS_6half_tENS5_IJlSB_lEEESJ_SK_NS4_8TiledMMAINS4_8MMA_AtomIJNS4_4SM904GMMA26MMA_64x256x16_F32F16F16_SSILNSO_5MajorE0ELSQ_0ELNSO_7ScaleInE1ELSR_1EEEEEENS4_6LayoutINS5_IJSC_SB_SB_EEENS5_IJSB_NSA_ILi0EEESW_EEEEENS5_IJNS4_10UnderscoreESZ_SZ_EEEEENS4_23SM90_TMA_LOAD_MULTICASTENS4_14ComposedLayoutINS4_7SwizzleILi3ELi4ELi3EEENS4_18smem_ptr_flag_bitsILi16EEENSU_INS5_IJNSA_ILi8EEESH_EEENS5_IJSH_SB_EEEEEEEvNS4_8identityENS4_13SM90_TMA_LOADES1C_vS1D_EENS_8epilogue10collective6detail29Sm90TmaWarpSpecializedAdapterINS1H_15DefaultEpilogueISJ_SK_SK_NS1G_6thread17LinearCombinationISJ_Li1EffLNS1L_9ScaleType4KindE0ELNS_15FloatRoundStyleE2ESJ_EENS1_15EpilogueDefaultEEEEEvvEEEEvNT_6ParamsE --------------------------
	.section	.nv.shared._ZN7cutlass13device_kernelINS_4gemm6kernel13GemmUniversalIN4cute5tupleIJiiiiEEENS1_10collective13CollectiveMmaINS1_34MainloopSm90TmaGmmaWarpSpecializedILi5ENS5_IJNS4_1CILi1EEENSA_ILi2EEESB_EEENS1_35KernelTmaWarpSpecializedCooperativeEEENS5_IJNSA_ILi256EEESG_NSA_ILi64EEEEEENS_6half_tENS5_IJlSB_lEEESJ_SK_NS4_8TiledMMAINS4_8MMA_AtomIJNS4_4SM904GMMA26MMA_64x256x16_F32F16F16_SSILNSO_5MajorE0ELSQ_0ELNSO_7ScaleInE1ELSR_1EEEEEENS4_6LayoutINS5_IJSC_SB_SB_EEENS5_IJSB_NSA_ILi0EEESW_EEEEENS5_IJNS4_10UnderscoreESZ_SZ_EEEEENS4_23SM90_TMA_LOAD_MULTICASTENS4_14ComposedLayoutINS4_7SwizzleILi3ELi4ELi3EEENS4_18smem_ptr_flag_bitsILi16EEENSU_INS5_IJNSA_ILi8EEESH_EEENS5_IJSH_SB_EEEEEEEvNS4_8identityENS4_13SM90_TMA_LOADES1C_vS1D_EENS_8epilogue10collective6detail29Sm90TmaWarpSpecializedAdapterINS1H_15DefaultEpilogueISJ_SK_SK_NS1G_6thread17LinearCombinationISJ_Li1EffLNS1L_9ScaleType4KindE0ELNS_15FloatRoundStyleE2ESJ_EENS1_15EpilogueDefaultEEEEEvvEEEEvNT_6ParamsE,"aw",@nobits
	.sectionflags	@""
	.align	16
	.zero		1024


//--------------------- .nv.shared.reserved.0     --------------------------
	.section	.nv.shared.reserved.0,"aw",@nobits
	.weak		__nv_reservedSMEM_offset_0_alias
	.size		__nv_reservedSMEM_offset_0_alias, 0, 0
	.other		__nv_reservedSMEM_offset_0_alias,@"STO_CUDA_RESERVED_SHARED STV_DEFAULT"
__nv_reservedSMEM_offset_0_alias:
	.zero		0


//--------------------- .nv.global                --------------------------
	.section	.nv.global,"aw",@nobits
.nv.global:
	.type		_ZN39_INTERNAL_0a7b2c8c_4_k_cu_e2d2b608_32974cute1_E,@object
	.size		_ZN39_INTERNAL_0a7b2c8c_4_k_cu_e2d2b608_32974cute1_E,(_ZN39_INTERNAL_0a7b2c8c_4_k_cu_e2d2b608_32974cuda3std3__45__cpo6cbeginE - _ZN39_INTERNAL_0a7b2c8c_4_k_cu_e2d2b608_32974cute1_E)
_ZN39_INTERNAL_0a7b2c8c_4_k_cu_e2d2b608_32974cute1_E:
	.zero		1
	.type		_ZN39_INTERNAL_0a7b2c8c_4_k_cu_e2d2b608_32974cuda3std3__45__cpo6cbeginE,@object
	.size		_ZN39_INTERNAL_0a7b2c8c_4_k_cu_e2d2b608_32974cuda3std3__45__cpo6cbeginE,(_ZN39_INTERNAL_0a7b2c8c_4_k_cu_e2d2b608_32974cuda3std3__48in_placeE - _ZN39_INTERNAL_0a7b2c8c_4_k_cu_e2d2b608_32974cuda3std3__45__cpo6cbeginE)
_ZN39_INTERNAL_0a7b2c8c_4_k_cu_e2d2b608_32974cuda3std3__45__cpo6cbeginE:
	.zero		1
	.type		_ZN39_INTERNAL_0a7b2c8c_4_k_cu_e2d2b608_32974cuda3std3__48in_placeE,@object
	.size		_ZN39_INTERNAL_0a7b2c8c_4_k_cu_e2d2b608_32974cuda3std3__48in_placeE,(_ZN39_INTERNAL_0a7b2c8c_4_k_cu_e2d2b608_32974cuda3std6ranges3__45__cpo9iter_moveE - _ZN39_INTERNAL_0a7b2c8c_4_k_cu_e2d2b608_32974cuda3std3__48in_placeE)
_ZN39_INTERNAL_0a7b2c8c_4_k_cu_e2d2b608_32974cuda3std3__48in_placeE:
	.zero		1
	.type		_ZN39_INTERNAL_0a7b2c8c_4_k_cu_e2d2b608_32974cuda3std6ranges3__45__cpo9iter_moveE,@object
	.size		_ZN39_INTERNAL_0a7b2c8c_4_k_cu_e2d2b608_32974cuda3std6ranges3__45__cpo9iter_moveE,(_ZN39_INTERNAL_0a7b2c8c_4_k_cu_e2d2b608_32974cuda3std3__45__cpo5beginE - _ZN39_INTERNAL_0a7b2c8c_4_k_cu_e2d2b608_32974cuda3std6ranges3__45__cpo9iter_moveE)
_ZN39_INTERNAL_0a7b2c8c_4_k_cu_e2d2b608_32974cuda3std6ranges3__45__cpo9iter_moveE:
	.zero		1
	.type		_ZN39_INTERNAL_0a7b2c8c_4_k_cu_e2d2b608_32974cuda3std3__45__cpo5beginE,@object
	.size		_ZN39_INTERNAL_0a7b2c8c_4_k_cu_e2d2b608_32974cuda3std3__45__cpo5beginE,(_ZN39_INTERNAL_0a7b2c8c_4_k_cu_e2d2b608_32974cuda3std3__441_GLOBAL__N__0a7b2c8c_4_k_cu_e2d2b608_32976ignoreE - _ZN39_INTERNAL_0a7b2c8c_4_k_cu_e2d2b608_32974cuda3std3__45__cpo5beginE)
_ZN39_INTERNAL_0a7b2c8c_4_k_cu_e2d2b608_32974cuda3std3__45__cpo5beginE:
	.zero		1
	.type		_ZN39_INTERNAL_0a7b2c8c_4_k_cu_e2d2b608_32974cuda3std3__441_GLOBAL__N__0a7b2c8c_4_k_cu_e2d2b608_32976ignoreE,@object
	.size		_ZN39_INTERNAL_0a7b2c8c_4_k_cu_e2d2b608_32974cuda3std3__441_GLOBAL__N__0a7b2c8c_4_k_cu_e2d2b608_32976ignoreE,(_ZN39_INTERNAL_0a7b2c8c_4_k_cu_e2d2b608_32974cute7productE - _ZN39_INTERNAL_0a7b2c8c_4_k_cu_e2d2b608_32974cuda3std3__441_GLOBAL__N__0a7b2c8c_4_k_cu_e2d2b608_32976ignoreE)
_ZN39_INTERNAL_0a7b2c8c_4_k_cu_e2d2b608_32974cuda3std3__441_GLOBAL__N__0a7b2c8c_4_k_cu_e2d2b608_32976ignoreE:
	.zero		1
	.type		_ZN39_INTERNAL_0a7b2c8c_4_k_cu_e2d2b608_32974cute7productE,@object
	.size		_ZN39_INTERNAL_0a7b2c8c_4_k_cu_e2d2b608_32974cute7productE,(_ZN39_INTERNAL_0a7b2c8c_4_k_cu_e2d2b608_32974cuda3std3__45__cpo3endE - _ZN39_INTERNAL_0a7b2c8c_4_k_cu_e2d2b608_32974cute7productE)
_ZN39_INTERNAL_0a7b2c8c_4_k_cu_e2d2b608_32974cute7productE:
	.zero		1
	.type		_ZN39_INTERNAL_0a7b2c8c_4_k_cu_e2d2b608_32974cuda3std3__45__cpo3endE,@object
	.size		_ZN39_INTERNAL_0a7b2c8c_4_k_cu_e2d2b608_32974cuda3std3__45__cpo3endE,(_ZN39_INTERNAL_0a7b2c8c_4_k_cu_e2d2b608_32974cuda3std3__419piecewise_constructE - _ZN39_INTERNAL_0a7b2c8c_4_k_cu_e2d2b608_32974cuda3std3__45__cpo3endE)
_ZN39_INTERNAL_0a7b2c8c_4_k_cu_e2d2b608_32974cuda3std3__45__cpo3endE:
	.zero		1
	.type		_ZN39_INTERNAL_0a7b2c8c_4_k_cu_e2d2b608_32974cuda3std3__419piecewise_constructE,@object
	.size		_ZN39_INTERNAL_0a7b2c8c_4_k_cu_e2d2b608_32974cuda3std3__419piecewise_constructE,(_ZN39_INTERNAL_0a7b2c8c_4_k_cu_e2d2b608_32974cuda3std3__45__cpo4cendE - _ZN39_INTERNAL_0a7b2c8c_4_k_cu_e2d2b608_32974cuda3std3__419piecewise_constructE)
_ZN39_INTERNAL_0a7b2c8c_4_k_cu_e2d2b608_32974cuda3std3__419piecewise_constructE:
	.zero		1
	.type		_ZN39_INTERNAL_0a7b2c8c_4_k_cu_e2d2b608_32974cuda3std3__45__cpo4cendE,@object
	.size		_ZN39_INTERNAL_0a7b2c8c_4_k_cu_e2d2b608_32974cuda3std3__45__cpo4cendE,(_ZN39_INTERNAL_0a7b2c8c_4_k_cu_e2d2b608_32974cuda3std6ranges3__45__cpo4swapE - _ZN39_INTERNAL_0a7b2c8c_4_k_cu_e2d2b608_32974cuda3std3__45__cpo4cendE)
_ZN39_INTERNAL_0a7b2c8c_4_k_cu_e2d2b608_32974cuda3std3__45__cpo4cendE:
	.zero		1
	.type		_ZN39_INTERNAL_0a7b2c8c_4_k_cu_e2d2b608_32974cuda3std6ranges3__45__cpo4swapE,@object
	.size		_ZN39_INTERNAL_0a7b2c8c_4_k_cu_e2d2b608_32974cuda3std6ranges3__45__cpo4swapE,(.L_8 - _ZN39_INTERNAL_0a7b2c8c_4_k_cu_e2d2b608_32974cuda3std6ranges3__45__cpo4swapE)
_ZN39_INTERNAL_0a7b2c8c_4_k_cu_e2d2b608_32974cuda3std6ranges3__45__cpo4swapE:
	.zero		1
.L_8:


//--------------------- .nv.constant0._ZN7cutlass13device_kernelINS_4gemm6kernel13GemmUniversalIN4cute5tupleIJiiiiEEENS1_10collective13CollectiveMmaINS1_34MainloopSm90TmaGmmaWarpSpecializedILi5ENS5_IJNS4_1CILi1EEENSA_ILi2EEESB_EEENS1_35KernelTmaWarpSpecializedCooperativeEEENS5_IJNSA_ILi256EEESG_NSA_ILi64EEEEEENS_6half_tENS5_IJlSB_lEEESJ_SK_NS4_8TiledMMAINS4_8MMA_AtomIJNS4_4SM904GMMA26MMA_64x256x16_F32F16F16_SSILNSO_5MajorE0ELSQ_0ELNSO_7ScaleInE1ELSR_1EEEEEENS4_6LayoutINS5_IJSC_SB_SB_EEENS5_IJSB_NSA_ILi0EEESW_EEEEENS5_IJNS4_10UnderscoreESZ_SZ_EEEEENS4_23SM90_TMA_LOAD_MULTICASTENS4_14ComposedLayoutINS4_7SwizzleILi3ELi4ELi3EEENS4_18smem_ptr_flag_bitsILi16EEENSU_INS5_IJNSA_ILi8EEESH_EEENS5_IJSH_SB_EEEEEEEvNS4_8identityENS4_13SM90_TMA_LOADES1C_vS1D_EENS_8epilogue10collective6detail29Sm90TmaWarpSpecializedAdapterINS1H_15DefaultEpilogueISJ_SK_SK_NS1G_6thread17LinearCombinationISJ_Li1EffLNS1L_9ScaleType4KindE0ELNS_15FloatRoundStyleE2ESJ_EENS1_15EpilogueDefaultEEEEEvvEEEEvNT_6ParamsE --------------------------
	.section	.nv.constant0._ZN7cutlass13device_kernelINS_4gemm6kernel13GemmUniversalIN4cute5tupleIJiiiiEEENS1_10collective13CollectiveMmaINS1_34MainloopSm90TmaGmmaWarpSpecializedILi5ENS5_IJNS4_1CILi1EEENSA_ILi2EEESB_EEENS1_35KernelTmaWarpSpecializedCooperativeEEENS5_IJNSA_ILi256EEESG_NSA_ILi64EEEEEENS_6half_tENS5_IJlSB_lEEESJ_SK_NS4_8TiledMMAINS4_8MMA_AtomIJNS4_4SM904GMMA26MMA_64x256x16_F32F16F16_SSILNSO_5MajorE0ELSQ_0ELNSO_7ScaleInE1ELSR_1EEEEEENS4_6LayoutINS5_IJSC_SB_SB_EEENS5_IJSB_NSA_ILi0EEESW_EEEEENS5_IJNS4_10UnderscoreESZ_SZ_EEEEENS4_23SM90_TMA_LOAD_MULTICASTENS4_14ComposedLayoutINS4_7SwizzleILi3ELi4ELi3EEENS4_18smem_ptr_flag_bitsILi16EEENSU_INS5_IJNSA_ILi8EEESH_EEENS5_IJSH_SB_EEEEEEEvNS4_8identityENS4_13SM90_TMA_LOADES1C_vS1D_EENS_8epilogue10collective6detail29Sm90TmaWarpSpecializedAdapterINS1H_15DefaultEpilogueISJ_SK_SK_NS1G_6thread17LinearCombinationISJ_Li1EffLNS1L_9ScaleType4KindE0ELNS_15FloatRoundStyleE2ESJ_EENS1_15EpilogueDefaultEEEEEvvEEEEvNT_6ParamsE,"a",@progbits
	.sectionflags	@""
	.align	4
.nv.constant0._ZN7cutlass13device_kernelINS_4gemm6kernel13GemmUniversalIN4cute5tupleIJiiiiEEENS1_10collective13CollectiveMmaINS1_34MainloopSm90TmaGmmaWarpSpecializedILi5ENS5_IJNS4_1CILi1EEENSA_ILi2EEESB_EEENS1_35KernelTmaWarpSpecializedCooperativeEEENS5_IJNSA_ILi256EEESG_NSA_ILi64EEEEEENS_6half_tENS5_IJlSB_lEEESJ_SK_NS4_8TiledMMAINS4_8MMA_AtomIJNS4_4SM904GMMA26MMA_64x256x16_F32F16F16_SSILNSO_5MajorE0ELSQ_0ELNSO_7ScaleInE1ELSR_1EEEEEENS4_6LayoutINS5_IJSC_SB_SB_EEENS5_IJSB_NSA_ILi0EEESW_EEEEENS5_IJNS4_10UnderscoreESZ_SZ_EEEEENS4_23SM90_TMA_LOAD_MULTICASTENS4_14ComposedLayoutINS4_7SwizzleILi3ELi4ELi3EEENS4_18smem_ptr_flag_bitsILi16EEENSU_INS5_IJNSA_ILi8EEESH_EEENS5_IJSH_SB_EEEEEEEvNS4_8identityENS4_13SM90_TMA_LOADES1C_vS1D_EENS_8epilogue10collective6detail29Sm90TmaWarpSpecializedAdapterINS1H_15DefaultEpilogueISJ_SK_SK_NS1G_6thread17LinearCombinationISJ_Li1EffLNS1L_9ScaleType4KindE0ELNS_15FloatRoundStyleE2ESJ_EENS1_15EpilogueDefaultEEEEEvvEEEEvNT_6ParamsE:
	.zero		1664


//--------------------- SYMBOLS --------------------------

	.type		.nv.reservedSmem.offset0,@object
	.size		.nv.reservedSmem.offset0,0x4
	.type		__assertfail,@function
